// auto-generated by cutlass_sweep.gemm — config: {"arch": "sm_100", "cluster_m": 2, "cluster_n": 2, "dtype": "fp16", "dtype_b": "fp16", "layout": "nt", "stages": 0, "tile_k": 128, "tile_m": 128, "tile_n": 128}
#include "cutlass/cutlass.h"
#include "cutlass/gemm/collective/collective_builder.hpp"
#include "cutlass/gemm/device/gemm_universal_adapter.h"
#include "cutlass/gemm/kernel/gemm_universal.hpp"
#include "cutlass/epilogue/collective/collective_builder.hpp"

using ElemA = cutlass::half_t;
using ElemB = cutlass::half_t;
using ElemCD = cutlass::half_t;
using Acc  = float;
using TileShape    = cute::Shape<cute::_128, cute::_128, cute::_128>;
using ClusterShape = cute::Shape<cute::_2, cute::_2, cute::_1>;

using CollectiveEpilogue = typename cutlass::epilogue::collective::CollectiveBuilder<
    cutlass::arch::Sm100, cutlass::arch::OpClassTensorOp,
    TileShape, ClusterShape,
    cutlass::epilogue::collective::EpilogueTileAuto,
    Acc, Acc,
    ElemCD, cutlass::layout::RowMajor, 128 / cutlass::sizeof_bits<ElemCD>::value,
    ElemCD, cutlass::layout::RowMajor, 128 / cutlass::sizeof_bits<ElemCD>::value,
    cutlass::epilogue::collective::EpilogueScheduleAuto
  >::CollectiveOp;

using CollectiveMainloop = typename cutlass::gemm::collective::CollectiveBuilder<
    cutlass::arch::Sm100, cutlass::arch::OpClassTensorOp,
    ElemA, cutlass::layout::RowMajor, 128 / cutlass::sizeof_bits<ElemA>::value,
    ElemB, cutlass::layout::ColumnMajor, 128 / cutlass::sizeof_bits<ElemB>::value,
    Acc,
    TileShape, ClusterShape,
    cutlass::gemm::collective::StageCountAutoCarveout<static_cast<int>(sizeof(typename CollectiveEpilogue::SharedStorage))>,
    cutlass::gemm::collective::KernelScheduleAuto
  >::CollectiveOp;

using GemmKernel = cutlass::gemm::kernel::GemmUniversal<
    cute::Shape<int,int,int,int>,
    CollectiveMainloop,
    CollectiveEpilogue
>;
using Gemm = cutlass::gemm::device::GemmUniversalAdapter<GemmKernel>;

// Force the device kernel symbol into the cubin without needing a host main.
auto* _anchor = &cutlass::device_kernel<GemmKernel>;


// ===== COMPILED SASS (sm_100a) =====

	.target	sm_100a

	.elftype	@"ET_EXEC"


//--------------------- .note.nv.tkinfo           --------------------------
	.section	.note.nv.tkinfo,"",@"SHT_NOTE"
	.sectionflags	@"SHF_NOTE_NV_TKINFO"
	.tkinfo
        /*0018*/ 	.word	0x00000002
        /*0030*/ 	.string	""
        /*0030*/ 	.string	"ptxas"
        /*0030*/ 	.string	"Cuda compilation tools, release 13.0, V13.0.88"
        /*0030*/ 	.string	"Build cuda_13.0.r13.0/compiler.36424714_0"
        /*0030*/ 	.string	"-arch sm_100a -m 64 "



//--------------------- .note.nv.cuinfo           --------------------------
	.section	.note.nv.cuinfo,"",@"SHT_NOTE"
	.sectionflags	@"SHF_NOTE_NV_CUINFO"
        /*0018*/ 	.short	0x0002
        /*001a*/ 	.short	0x0064
        /*001c*/ 	.short	0x0082
	.zero		2


//--------------------- .nv.info                  --------------------------
	.section	.nv.info,"",@"SHT_CUDA_INFO"
	.align	4


	//----- nvinfo : EIATTR_REGCOUNT
	.align		4
        /*0000*/ 	.byte	0x04, 0x2f
        /*0002*/ 	.short	(.L_19 - .L_18)
	.align		4
.L_18:
        /*0004*/ 	.word	index@(_ZN7cutlass13device_kernelINS_4gemm6kernel13GemmUniversalIN4cute5tupleIJiiiiEEENS1_10collective13CollectiveMmaINS1_35MainloopSm100TmaUmmaWarpSpecializedILi6ELi2ELi4ENS5_IJNS4_1CILi2EEESB_NSA_ILi1EEEEEEEENS5_IJNSA_ILi128EEESF_SF_EEENS_6half_tENS5_IJlSC_lEEESH_SI_NS4_8TiledMMAINS4_8MMA_AtomIJNS4_26SM100_MMA_F16BF16_2x1SM_SSISH_SH_fLi128ELi128ELNS4_4UMMA5MajorE0ELSN_0ELNSM_7ScaleInE0ELSO_0EEEEEENS4_6LayoutINS5_IJSC_SC_SC_EEENS5_IJNSA_ILi0EEEST_ST_EEEEENS5_IJNS4_10UnderscoreESW_SW_EEEEENS4_28SM100_TMA_2SM_LOAD_MULTICASTENS4_14ComposedLayoutINS4_7SwizzleILi3ELi4ELi3EEENS4_18smem_ptr_flag_bitsILi16EEENSR_INS5_IJNSA_ILi8EEENSA_ILi64EEEEEENS5_IJS16_SC_EEEEEEEvNS4_8identityENS4_18SM100_TMA_2SM_LOADES1A_vS1B_EENS_8epilogue10collective18CollectiveEpilogueINS1E_23Sm100TmaWarpSpecializedILi4ELi2ELi16ELb1ELb0EEEJNS5_IJS16_SF_SF_EEENS5_IJNSR_IS16_SC_EENSR_INS5_IJNSA_ILi16EEESB_EEENS5_IJSC_S16_EEEEEEEESH_SI_SH_SI_NS1E_6fusion15FusionCallbacksIS1I_NS1Q_17LinearCombinationISH_fSH_fLNS_15FloatRoundStyleE2EEES1J_S1P_JEEENS4_5SM1004TMEM4LOAD26SM100_TMEM_LOAD_32dp32b16xENS4_13SM90_TMA_LOADENS10_INS11_ILi1ELi4ELi3EEES14_NSR_INS5_IJS15_S1L_EEENS5_IJS1L_SC_EEEEEEENS4_39AutoVectorizingCopyWithAssumedAlignmentILi128EEENS4_14SM90_TMA_STOREES25_S27_S27_EEEvvEEEEvNT_6ParamsE)
        /*0008*/ 	.word	0x00000044


	//----- nvinfo : EIATTR_FRAME_SIZE
	.align		4
.L_19:
        /*000c*/ 	.byte	0x04, 0x11
        /*000e*/ 	.short	(.L_21 - .L_20)
	.align		4
.L_20:
        /*0010*/ 	.word	index@($__internal_2_$__cuda_sm10x_tcgen05_guardrail_trap_unallocated_columns_being_dealloced)
        /*0014*/ 	.word	0x00000000


	//----- nvinfo : EIATTR_FRAME_SIZE
	.align		4
.L_21:
        /*0018*/ 	.byte	0x04, 0x11
        /*001a*/ 	.short	(.L_23 - .L_22)
	.align		4
.L_22:
        /*001c*/ 	.word	index@($__internal_1_$__cuda_sm10x_tcgen05_guardrail_trap_phase_invalid_during_alloc)
        /*0020*/ 	.word	0x00000000


	//----- nvinfo : EIATTR_FRAME_SIZE
	.align		4
.L_23:
        /*0024*/ 	.byte	0x04, 0x11
        /*0026*/ 	.short	(.L_25 - .L_24)
	.align		4
.L_24:
        /*0028*/ 	.word	index@($__internal_0_$__cuda_sm10x_tcgen05_guardrail_trap_col_being_dealloced_not_returned_by_alloc)
        /*002c*/ 	.word	0x00000000


	//----- nvinfo : EIATTR_FRAME_SIZE
	.align		4
.L_25:
        /*0030*/ 	.byte	0x04, 0x11
        /*0032*/ 	.short	(.L_27 - .L_26)
	.align		4
.L_26:
        /*0034*/ 	.word	index@(_ZN7cutlass13device_kernelINS_4gemm6kernel13GemmUniversalIN4cute5tupleIJiiiiEEENS1_10collective13CollectiveMmaINS1_35MainloopSm100TmaUmmaWarpSpecializedILi6ELi2ELi4ENS5_IJNS4_1CILi2EEESB_NSA_ILi1EEEEEEEENS5_IJNSA_ILi128EEESF_SF_EEENS_6half_tENS5_IJlSC_lEEESH_SI_NS4_8TiledMMAINS4_8MMA_AtomIJNS4_26SM100_MMA_F16BF16_2x1SM_SSISH_SH_fLi128ELi128ELNS4_4UMMA5MajorE0ELSN_0ELNSM_7ScaleInE0ELSO_0EEEEEENS4_6LayoutINS5_IJSC_SC_SC_EEENS5_IJNSA_ILi0EEEST_ST_EEEEENS5_IJNS4_10UnderscoreESW_SW_EEEEENS4_28SM100_TMA_2SM_LOAD_MULTICASTENS4_14ComposedLayoutINS4_7SwizzleILi3ELi4ELi3EEENS4_18smem_ptr_flag_bitsILi16EEENSR_INS5_IJNSA_ILi8EEENSA_ILi64EEEEEENS5_IJS16_SC_EEEEEEEvNS4_8identityENS4_18SM100_TMA_2SM_LOADES1A_vS1B_EENS_8epilogue10collective18CollectiveEpilogueINS1E_23Sm100TmaWarpSpecializedILi4ELi2ELi16ELb1ELb0EEEJNS5_IJS16_SF_SF_EEENS5_IJNSR_IS16_SC_EENSR_INS5_IJNSA_ILi16EEESB_EEENS5_IJSC_S16_EEEEEEEESH_SI_SH_SI_NS1E_6fusion15FusionCallbacksIS1I_NS1Q_17LinearCombinationISH_fSH_fLNS_15FloatRoundStyleE2EEES1J_S1P_JEEENS4_5SM1004TMEM4LOAD26SM100_TMEM_LOAD_32dp32b16xENS4_13SM90_TMA_LOADENS10_INS11_ILi1ELi4ELi3EEES14_NSR_INS5_IJS15_S1L_EEENS5_IJS1L_SC_EEEEEEENS4_39AutoVectorizingCopyWithAssumedAlignmentILi128EEENS4_14SM90_TMA_STOREES25_S27_S27_EEEvvEEEEvNT_6ParamsE)
        /*0038*/ 	.word	0x00000000


	//----- nvinfo : EIATTR_MIN_STACK_SIZE
	.align		4
.L_27:
        /*003c*/ 	.byte	0x04, 0x12
        /*003e*/ 	.short	(.L_29 - .L_28)
	.align		4
.L_28:
        /*0040*/ 	.word	index@(_ZN7cutlass13device_kernelINS_4gemm6kernel13GemmUniversalIN4cute5tupleIJiiiiEEENS1_10collective13CollectiveMmaINS1_35MainloopSm100TmaUmmaWarpSpecializedILi6ELi2ELi4ENS5_IJNS4_1CILi2EEESB_NSA_ILi1EEEEEEEENS5_IJNSA_ILi128EEESF_SF_EEENS_6half_tENS5_IJlSC_lEEESH_SI_NS4_8TiledMMAINS4_8MMA_AtomIJNS4_26SM100_MMA_F16BF16_2x1SM_SSISH_SH_fLi128ELi128ELNS4_4UMMA5MajorE0ELSN_0ELNSM_7ScaleInE0ELSO_0EEEEEENS4_6LayoutINS5_IJSC_SC_SC_EEENS5_IJNSA_ILi0EEEST_ST_EEEEENS5_IJNS4_10UnderscoreESW_SW_EEEEENS4_28SM100_TMA_2SM_LOAD_MULTICASTENS4_14ComposedLayoutINS4_7SwizzleILi3ELi4ELi3EEENS4_18smem_ptr_flag_bitsILi16EEENSR_INS5_IJNSA_ILi8EEENSA_ILi64EEEEEENS5_IJS16_SC_EEEEEEEvNS4_8identityENS4_18SM100_TMA_2SM_LOADES1A_vS1B_EENS_8epilogue10collective18CollectiveEpilogueINS1E_23Sm100TmaWarpSpecializedILi4ELi2ELi16ELb1ELb0EEEJNS5_IJS16_SF_SF_EEENS5_IJNSR_IS16_SC_EENSR_INS5_IJNSA_ILi16EEESB_EEENS5_IJSC_S16_EEEEEEEESH_SI_SH_SI_NS1E_6fusion15FusionCallbacksIS1I_NS1Q_17LinearCombinationISH_fSH_fLNS_15FloatRoundStyleE2EEES1J_S1P_JEEENS4_5SM1004TMEM4LOAD26SM100_TMEM_LOAD_32dp32b16xENS4_13SM90_TMA_LOADENS10_INS11_ILi1ELi4ELi3EEES14_NSR_INS5_IJS15_S1L_EEENS5_IJS1L_SC_EEEEEEENS4_39AutoVectorizingCopyWithAssumedAlignmentILi128EEENS4_14SM90_TMA_STOREES25_S27_S27_EEEvvEEEEvNT_6ParamsE)
        /*0044*/ 	.word	0x00000000
.L_29:


//--------------------- .nv.compat                --------------------------
	.section	.nv.compat,"",@"SHT_CUDA_COMPAT_INFO"
	.align	4
        /*0000*/ 	.byte	0x02, 0x09, 0x01, 0x00, 0x02, 0x02, 0x02, 0x00, 0x02, 0x05, 0x05, 0x00, 0x03, 0x07, 0x01, 0x01
        /*0010*/ 	.byte	0x02, 0x03, 0x01, 0x00, 0x02, 0x06, 0x01, 0x00, 0x04, 0x0b, 0x08, 0x00, 0x09, 0x00, 0x00, 0x00
        /*0020*/ 	.byte	0x00, 0x00, 0x00, 0x00


//--------------------- .nv.info._ZN7cutlass13device_kernelINS_4gemm6kernel13GemmUniversalIN4cute5tupleIJiiiiEEENS1_10collective13CollectiveMmaINS1_35MainloopSm100TmaUmmaWarpSpecializedILi6ELi2ELi4ENS5_IJNS4_1CILi2EEESB_NSA_ILi1EEEEEEEENS5_IJNSA_ILi128EEESF_SF_EEENS_6half_tENS5_IJlSC_lEEESH_SI_NS4_8TiledMMAINS4_8MMA_AtomIJNS4_26SM100_MMA_F16BF16_2x1SM_SSISH_SH_fLi128ELi128ELNS4_4UMMA5MajorE0ELSN_0ELNSM_7ScaleInE0ELSO_0EEEEEENS4_6LayoutINS5_IJSC_SC_SC_EEENS5_IJNSA_ILi0EEEST_ST_EEEEENS5_IJNS4_10UnderscoreESW_SW_EEEEENS4_28SM100_TMA_2SM_LOAD_MULTICASTENS4_14ComposedLayoutINS4_7SwizzleILi3ELi4ELi3EEENS4_18smem_ptr_flag_bitsILi16EEENSR_INS5_IJNSA_ILi8EEENSA_ILi64EEEEEENS5_IJS16_SC_EEEEEEEvNS4_8identityENS4_18SM100_TMA_2SM_LOADES1A_vS1B_EENS_8epilogue10collective18CollectiveEpilogueINS1E_23Sm100TmaWarpSpecializedILi4ELi2ELi16ELb1ELb0EEEJNS5_IJS16_SF_SF_EEENS5_IJNSR_IS16_SC_EENSR_INS5_IJNSA_ILi16EEESB_EEENS5_IJSC_S16_EEEEEEEESH_SI_SH_SI_NS1E_6fusion15FusionCallbacksIS1I_NS1Q_17LinearCombinationISH_fSH_fLNS_15FloatRoundStyleE2EEES1J_S1P_JEEENS4_5SM1004TMEM4LOAD26SM100_TMEM_LOAD_32dp32b16xENS4_13SM90_TMA_LOADENS10_INS11_ILi1ELi4ELi3EEES14_NSR_INS5_IJS15_S1L_EEENS5_IJS1L_SC_EEEEEEENS4_39AutoVectorizingCopyWithAssumedAlignmentILi128EEENS4_14SM90_TMA_STOREES25_S27_S27_EEEvvEEEEvNT_6ParamsE --------------------------
	.section	.nv.info._ZN7cutlass13device_kernelINS_4gemm6kernel13GemmUniversalIN4cute5tupleIJiiiiEEENS1_10collective13CollectiveMmaINS1_35MainloopSm100TmaUmmaWarpSpecializedILi6ELi2ELi4ENS5_IJNS4_1CILi2EEESB_NSA_ILi1EEEEEEEENS5_IJNSA_ILi128EEESF_SF_EEENS_6half_tENS5_IJlSC_lEEESH_SI_NS4_8TiledMMAINS4_8MMA_AtomIJNS4_26SM100_MMA_F16BF16_2x1SM_SSISH_SH_fLi128ELi128ELNS4_4UMMA5MajorE0ELSN_0ELNSM_7ScaleInE0ELSO_0EEEEEENS4_6LayoutINS5_IJSC_SC_SC_EEENS5_IJNSA_ILi0EEEST_ST_EEEEENS5_IJNS4_10UnderscoreESW_SW_EEEEENS4_28SM100_TMA_2SM_LOAD_MULTICASTENS4_14ComposedLayoutINS4_7SwizzleILi3ELi4ELi3EEENS4_18smem_ptr_flag_bitsILi16EEENSR_INS5_IJNSA_ILi8EEENSA_ILi64EEEEEENS5_IJS16_SC_EEEEEEEvNS4_8identityENS4_18SM100_TMA_2SM_LOADES1A_vS1B_EENS_8epilogue10collective18CollectiveEpilogueINS1E_23Sm100TmaWarpSpecializedILi4ELi2ELi16ELb1ELb0EEEJNS5_IJS16_SF_SF_EEENS5_IJNSR_IS16_SC_EENSR_INS5_IJNSA_ILi16EEESB_EEENS5_IJSC_S16_EEEEEEEESH_SI_SH_SI_NS1E_6fusion15FusionCallbacksIS1I_NS1Q_17LinearCombinationISH_fSH_fLNS_15FloatRoundStyleE2EEES1J_S1P_JEEENS4_5SM1004TMEM4LOAD26SM100_TMEM_LOAD_32dp32b16xENS4_13SM90_TMA_LOADENS10_INS11_ILi1ELi4ELi3EEES14_NSR_INS5_IJS15_S1L_EEENS5_IJS1L_SC_EEEEEEENS4_39AutoVectorizingCopyWithAssumedAlignmentILi128EEENS4_14SM90_TMA_STOREES25_S27_S27_EEEvvEEEEvNT_6ParamsE,"",@"SHT_CUDA_INFO"
	.sectionflags	@""
	.align	4


	//----- nvinfo : EIATTR_CUDA_API_VERSION
	.align		4
        /*0000*/ 	.byte	0x04, 0x37
        /*0002*/ 	.short	(.L_31 - .L_30)
.L_30:
        /*0004*/ 	.word	0x00000082


	//----- nvinfo : EIATTR_KPARAM_INFO
	.align		4
.L_31:
        /*0008*/ 	.byte	0x04, 0x17
        /*000a*/ 	.short	(.L_33 - .L_32)
.L_32:
        /*000c*/ 	.word	0x00000000
        /*0010*/ 	.short	0x0000
        /*0012*/ 	.short	0x0000
        /*0014*/ 	.byte	0x00, 0xf0, 0x01, 0x20


	//----- nvinfo : EIATTR_AT_ENTRY_FRAGMENTS
	.align		4
.L_33:
        /*0018*/ 	.byte	0x04, 0x4f
        /*001a*/ 	.short	(.L_35 - .L_34)


	//   ....[0]....
.L_34:
        /*001c*/ 	.word	0x00000007


	//----- nvinfo : EIATTR_RESERVED_SMEM_USED
	.align		4
.L_35:
        /*0020*/ 	.byte	0x01, 0x41
	.zero		2


	//----- nvinfo : EIATTR_SPARSE_MMA_MASK
	.align		4
        /*0024*/ 	.byte	0x03, 0x50
        /*0026*/ 	.short	0x0000


	//----- nvinfo : EIATTR_TCGEN05_2CTA_USED
	.align		4
        /*0028*/ 	.byte	0x01, 0x52
	.zero		2


	//----- nvinfo : EIATTR_MAXREG_COUNT
	.align		4
        /*002c*/ 	.byte	0x03, 0x1b
        /*002e*/ 	.short	0x00ff


	//----- nvinfo : EIATTR_NUM_BARRIERS
	.align		4
        /*0030*/ 	.byte	0x02, 0x4c
        /*0032*/ 	.byte	0x07
	.zero		1


	//----- nvinfo : EIATTR_EXTERNS
	.align		4
        /*0034*/ 	.byte	0x04, 0x0f
        /*0036*/ 	.short	(.L_37 - .L_36)


	//   ....[0]....
	.align		4
.L_36:
        /*0038*/ 	.word	index@(__assertfail)


	//----- nvinfo : EIATTR_MERCURY_ISA_VERSION
	.align		4
.L_37:
        /*003c*/ 	.byte	0x03, 0x5f
        /*003e*/ 	.short	0x0101


	//----- nvinfo : EIATTR_INT_WARP_WIDE_INSTR_OFFSETS
	.align		4
        /*0040*/ 	.byte	0x04, 0x31
        /*0042*/ 	.short	(.L_39 - .L_38)


	//   ....[0]....
.L_38:
        /*0044*/ 	.word	0x00000db0


	//   ....[1]....
        /*0048*/ 	.word	0x00000e50


	//   ....[2]....
        /*004c*/ 	.word	0x00004810


	//   ....[3]....
        /*0050*/ 	.word	0x00004840


	//   ....[4]....
        /*0054*/ 	.word	0x00004860


	//   ....[5]....
        /*0058*/ 	.word	0x000053a0


	//   ....[6]....
        /*005c*/ 	.word	0x00005440


	//   ....[7]....
        /*0060*/ 	.word	0x00005500


	//   ....[8]....
        /*0064*/ 	.word	0x00005570


	//   ....[9]....
        /*0068*/ 	.word	0x00005630


	//   ....[10]....
        /*006c*/ 	.word	0x000056d0


	//   ....[11]....
        /*0070*/ 	.word	0x00005740


	//   ....[12]....
        /*0074*/ 	.word	0x00005800


	//   ....[13]....
        /*0078*/ 	.word	0x000058a0


	//   ....[14]....
        /*007c*/ 	.word	0x00005940


	//   ....[15]....
        /*0080*/ 	.word	0x00005a30


	//   ....[16]....
        /*0084*/ 	.word	0x00005b00


	//----- nvinfo : EIATTR_COOP_GROUP_MASK_REGIDS
	.align		4
.L_39:
        /*0088*/ 	.byte	0x04, 0x29
        /*008a*/ 	.short	(.L_41 - .L_40)


	//   ....[0]....
.L_40:
        /*008c*/ 	.word	0xffffffff


	//   ....[1]....
        /*0090*/ 	.word	0xffffffff


	//   ....[2]....
        /*0094*/ 	.word	0xffffffff


	//   ....[3]....
        /*0098*/ 	.word	0xffffffff


	//   ....[4]....
        /*009c*/ 	.word	0xffffffff


	//   ....[5]....
        /*00a0*/ 	.word	0xffffffff


	//   ....[6]....
        /*00a4*/ 	.word	0xffffffff


	//   ....[7]....
        /*00a8*/ 	.word	0xffffffff


	//   ....[8]....
        /*00ac*/ 	.word	0xffffffff


	//   ....[9]....
        /*00b0*/ 	.word	0xffffffff


	//   ....[10]....
        /*00b4*/ 	.word	0xffffffff


	//   ....[11]....
        /*00b8*/ 	.word	0xffffffff


	//   ....[12]....
        /*00bc*/ 	.word	0xffffffff


	//   ....[13]....
        /*00c0*/ 	.word	0xffffffff


	//----- nvinfo : EIATTR_COOP_GROUP_INSTR_OFFSETS
	.align		4
.L_41:
        /*00c4*/ 	.byte	0x04, 0x28
        /*00c6*/ 	.short	(.L_43 - .L_42)


	//   ....[0]....
.L_42:
        /*00c8*/ 	.word	0x000000b0


	//   ....[1]....
        /*00cc*/ 	.word	0x00000520


	//   ....[2]....
        /*00d0*/ 	.word	0x00000720


	//   ....[3]....
        /*00d4*/ 	.word	0x000008b0


	//   ....[4]....
        /*00d8*/ 	.word	0x000009a0


	//   ....[5]....
        /*00dc*/ 	.word	0x00000b00


	//   ....[6]....
        /*00e0*/ 	.word	0x00000c90


	//   ....[7]....
        /*00e4*/ 	.word	0x00000ed0


	//   ....[8]....
        /*00e8*/ 	.word	0x00002460


	//   ....[9]....
        /*00ec*/ 	.word	0x00003430


	//   ....[10]....
        /*00f0*/ 	.word	0x00003900


	//   ....[11]....
        /*00f4*/ 	.word	0x00003930


	//   ....[12]....
        /*00f8*/ 	.word	0x00004710


	//   ....[13]....
        /*00fc*/ 	.word	0x00004920


	//----- nvinfo : EIATTR_VRC_CTA_INIT_COUNT
	.align		4
.L_43:
        /*0100*/ 	.byte	0x02, 0x4a
        /*0102*/ 	.byte	0x80
	.zero		1


	//----- nvinfo : EIATTR_SYSCALL_OFFSETS
	.align		4
        /*0104*/ 	.byte	0x04, 0x46
        /*0106*/ 	.short	(.L_45 - .L_44)


	//   ....[0]....
.L_44:
        /*0108*/ 	.word	0x000066a0


	//   ....[1]....
        /*010c*/ 	.word	0x00006790


	//   ....[2]....
        /*0110*/ 	.word	0x00006f30


	//   ....[3]....
        /*0114*/ 	.word	0x00007860


	//   ....[4]....
        /*0118*/ 	.word	0x00008130


	//   ....[5]....
        /*011c*/ 	.word	0x00008a00


	//----- nvinfo : EIATTR_MBARRIER_INSTR_OFFSETS
	.align		4
.L_45:
        /*0120*/ 	.byte	0x04, 0x39
        /*0122*/ 	.short	(.L_47 - .L_46)


	//   ....[0]....
.L_46:
        /*0124*/ 	.word	0x00000650
        /*0128*/ 	.word	0x000000ff
        /*012c*/ 	.word	0x00000000
        /*0130*/ 	.short	0x0100
        /*0132*/ 	.byte	0x04
	.zero		1


	//   ....[1]....
        /*0134*/ 	.word	0x00000660
        /*0138*/ 	.word	0x000000ff
        /*013c*/ 	.word	0x00000030
        /*0140*/ 	.short	0x0100
        /*0142*/ 	.byte	0x04
	.zero		1


	//   ....[2]....
        /*0144*/ 	.word	0x00000670
        /*0148*/ 	.word	0x000000ff
        /*014c*/ 	.word	0x00000008
        /*0150*/ 	.short	0x0100
        /*0152*/ 	.byte	0x04
	.zero		1


	//   ....[3]....
        /*0154*/ 	.word	0x00000680
        /*0158*/ 	.word	0x000000ff
        /*015c*/ 	.word	0x00000038
        /*0160*/ 	.short	0x0100
        /*0162*/ 	.byte	0x04
	.zero		1


	//   ....[4]....
        /*0164*/ 	.word	0x00000690
        /*0168*/ 	.word	0x000000ff
        /*016c*/ 	.word	0x00000010
        /*0170*/ 	.short	0x0100
        /*0172*/ 	.byte	0x04
	.zero		1


	//   ....[5]....
        /*0174*/ 	.word	0x000006a0
        /*0178*/ 	.word	0x000000ff
        /*017c*/ 	.word	0x00000040
        /*0180*/ 	.short	0x0100
        /*0182*/ 	.byte	0x04
	.zero		1


	//   ....[6]....
        /*0184*/ 	.word	0x000006b0
        /*0188*/ 	.word	0x000000ff
        /*018c*/ 	.word	0x00000018
        /*0190*/ 	.short	0x0100
        /*0192*/ 	.byte	0x04
	.zero		1


	//   ....[7]....
        /*0194*/ 	.word	0x000006c0
        /*0198*/ 	.word	0x000000ff
        /*019c*/ 	.word	0x00000048
        /*01a0*/ 	.short	0x0100
        /*01a2*/ 	.byte	0x04
	.zero		1


	//   ....[8]....
        /*01a4*/ 	.word	0x000006d0
        /*01a8*/ 	.word	0x000000ff
        /*01ac*/ 	.word	0x00000020
        /*01b0*/ 	.short	0x0100
        /*01b2*/ 	.byte	0x04
	.zero		1


	//   ....[9]....
        /*01b4*/ 	.word	0x000006e0
        /*01b8*/ 	.word	0x000000ff
        /*01bc*/ 	.word	0x00000050
        /*01c0*/ 	.short	0x0100
        /*01c2*/ 	.byte	0x04
	.zero		1


	//   ....[10]....
        /*01c4*/ 	.word	0x000006f0
        /*01c8*/ 	.word	0x000000ff
        /*01cc*/ 	.word	0x00000028
        /*01d0*/ 	.short	0x0100
        /*01d2*/ 	.byte	0x04
	.zero		1


	//   ....[11]....
        /*01d4*/ 	.word	0x00000700
        /*01d8*/ 	.word	0x000000ff
        /*01dc*/ 	.word	0x00000058
        /*01e0*/ 	.short	0x0100
        /*01e2*/ 	.byte	0x04
	.zero		1


	//   ....[12]....
        /*01e4*/ 	.word	0x00000820
        /*01e8*/ 	.word	0x000000ff
        /*01ec*/ 	.word	0x00000060
        /*01f0*/ 	.short	0x0100
        /*01f2*/ 	.byte	0x04
	.zero		1


	//   ....[13]....
        /*01f4*/ 	.word	0x00000830
        /*01f8*/ 	.word	0x000000ff
        /*01fc*/ 	.word	0x00000080
        /*0200*/ 	.short	0x0100
        /*0202*/ 	.byte	0x04
	.zero		1


	//   ....[14]....
        /*0204*/ 	.word	0x00000840
        /*0208*/ 	.word	0x000000ff
        /*020c*/ 	.word	0x00000068
        /*0210*/ 	.short	0x0100
        /*0212*/ 	.byte	0x04
	.zero		1


	//   ....[15]....
        /*0214*/ 	.word	0x00000850
        /*0218*/ 	.word	0x000000ff
        /*021c*/ 	.word	0x00000088
        /*0220*/ 	.short	0x0100
        /*0222*/ 	.byte	0x04
	.zero		1


	//   ....[16]....
        /*0224*/ 	.word	0x00000860
        /*0228*/ 	.word	0x000000ff
        /*022c*/ 	.word	0x00000070
        /*0230*/ 	.short	0x0100
        /*0232*/ 	.byte	0x04
	.zero		1


	//   ....[17]....
        /*0234*/ 	.word	0x00000870
        /*0238*/ 	.word	0x000000ff
        /*023c*/ 	.word	0x00000090
        /*0240*/ 	.short	0x0100
        /*0242*/ 	.byte	0x04
	.zero		1


	//   ....[18]....
        /*0244*/ 	.word	0x00000880
        /*0248*/ 	.word	0x000000ff
        /*024c*/ 	.word	0x00000078
        /*0250*/ 	.short	0x0100
        /*0252*/ 	.byte	0x04
	.zero		1


	//   ....[19]....
        /*0254*/ 	.word	0x00000890
        /*0258*/ 	.word	0x000000ff
        /*025c*/ 	.word	0x00000098
        /*0260*/ 	.short	0x0100
        /*0262*/ 	.byte	0x04
	.zero		1


	//   ....[20]....
        /*0264*/ 	.word	0x00000970
        /*0268*/ 	.word	0x000000ff
        /*026c*/ 	.word	0x000000a0
        /*0270*/ 	.short	0x0100
        /*0272*/ 	.byte	0x06
	.zero		1


	//   ....[21]....
        /*0274*/ 	.word	0x00000980
        /*0278*/ 	.word	0x000000ff
        /*027c*/ 	.word	0x000000a8
        /*0280*/ 	.short	0x0100
        /*0282*/ 	.byte	0x06
	.zero		1


	//   ....[22]....
        /*0284*/ 	.word	0x00000ab0
        /*0288*/ 	.word	0x000000ff
        /*028c*/ 	.word	0x000000b0
        /*0290*/ 	.short	0x0100
        /*0292*/ 	.byte	0x06
	.zero		1


	//   ....[23]....
        /*0294*/ 	.word	0x00000ac0
        /*0298*/ 	.word	0x000000ff
        /*029c*/ 	.word	0x000000c0
        /*02a0*/ 	.short	0x0100
        /*02a2*/ 	.byte	0x06
	.zero		1


	//   ....[24]....
        /*02a4*/ 	.word	0x00000ad0
        /*02a8*/ 	.word	0x000000ff
        /*02ac*/ 	.word	0x000000b8
        /*02b0*/ 	.short	0x0100
        /*02b2*/ 	.byte	0x06
	.zero		1


	//   ....[25]....
        /*02b4*/ 	.word	0x00000ae0
        /*02b8*/ 	.word	0x000000ff
        /*02bc*/ 	.word	0x000000c8
        /*02c0*/ 	.short	0x0100
        /*02c2*/ 	.byte	0x06
	.zero		1


	//   ....[26]....
        /*02c4*/ 	.word	0x00000c00
        /*02c8*/ 	.word	0x000000ff
        /*02cc*/ 	.word	0x000000d0
        /*02d0*/ 	.short	0x0100
        /*02d2*/ 	.byte	0x04
	.zero		1


	//   ....[27]....
        /*02d4*/ 	.word	0x00000c10
        /*02d8*/ 	.word	0x000000ff
        /*02dc*/ 	.word	0x000000f0
        /*02e0*/ 	.short	0x0100
        /*02e2*/ 	.byte	0x04
	.zero		1


	//   ....[28]....
        /*02e4*/ 	.word	0x00000c20
        /*02e8*/ 	.word	0x000000ff
        /*02ec*/ 	.word	0x000000d8
        /*02f0*/ 	.short	0x0100
        /*02f2*/ 	.byte	0x04
	.zero		1


	//   ....[29]....
        /*02f4*/ 	.word	0x00000c30
        /*02f8*/ 	.word	0x000000ff
        /*02fc*/ 	.word	0x000000f8
        /*0300*/ 	.short	0x0100
        /*0302*/ 	.byte	0x04
	.zero		1


	//   ....[30]....
        /*0304*/ 	.word	0x00000c40
        /*0308*/ 	.word	0x000000ff
        /*030c*/ 	.word	0x000000e0
        /*0310*/ 	.short	0x0100
        /*0312*/ 	.byte	0x04
	.zero		1


	//   ....[31]....
        /*0314*/ 	.word	0x00000c50
        /*0318*/ 	.word	0x000000ff
        /*031c*/ 	.word	0x00000100
        /*0320*/ 	.short	0x0100
        /*0322*/ 	.byte	0x04
	.zero		1


	//   ....[32]....
        /*0324*/ 	.word	0x00000c60
        /*0328*/ 	.word	0x000000ff
        /*032c*/ 	.word	0x000000e8
        /*0330*/ 	.short	0x0100
        /*0332*/ 	.byte	0x04
	.zero		1


	//   ....[33]....
        /*0334*/ 	.word	0x00000c70
        /*0338*/ 	.word	0x000000ff
        /*033c*/ 	.word	0x00000108
        /*0340*/ 	.short	0x0100
        /*0342*/ 	.byte	0x04
	.zero		1


	//   ....[34]....
        /*0344*/ 	.word	0x00000d60
        /*0348*/ 	.word	0x000000ff
        /*034c*/ 	.word	0x00000110
        /*0350*/ 	.short	0x0100
        /*0352*/ 	.byte	0x04
	.zero		1


	//   ....[35]....
        /*0354*/ 	.word	0x00000d70
        /*0358*/ 	.word	0x000000ff
        /*035c*/ 	.word	0x00000120
        /*0360*/ 	.short	0x0100
        /*0362*/ 	.byte	0x04
	.zero		1


	//   ....[36]....
        /*0364*/ 	.word	0x00000d80
        /*0368*/ 	.word	0x000000ff
        /*036c*/ 	.word	0x00000118
        /*0370*/ 	.short	0x0100
        /*0372*/ 	.byte	0x04
	.zero		1


	//   ....[37]....
        /*0374*/ 	.word	0x00000d90
        /*0378*/ 	.word	0x000000ff
        /*037c*/ 	.word	0x00000128
        /*0380*/ 	.short	0x0100
        /*0382*/ 	.byte	0x04
	.zero		1


	//   ....[38]....
        /*0384*/ 	.word	0x00000e90
        /*0388*/ 	.word	0x000000ff
        /*038c*/ 	.word	0x00000130
        /*0390*/ 	.short	0x0100
        /*0392*/ 	.byte	0x06
	.zero		1


	//   ....[39]....
        /*0394*/ 	.word	0x00001a40
        /*0398*/ 	.word	0x00000000
        /*039c*/ 	.word	0x00000120
        /*03a0*/ 	.short	0x010a
        /*03a2*/ 	.byte	0xff
	.zero		1


	//   ....[40]....
        /*03a4*/ 	.word	0x00001a70
        /*03a8*/ 	.word	0x00000000
        /*03ac*/ 	.word	0x00000110
        /*03b0*/ 	.short	0x0101
        /*03b2*/ 	.byte	0xff
	.zero		1


	//   ....[41]....
        /*03b4*/ 	.word	0x00001b30
        /*03b8*/ 	.word	0x000000ff
        /*03bc*/ 	.word	0x00000030
        /*03c0*/ 	.short	0x010a
        /*03c2*/ 	.byte	0x04
	.zero		1


	//   ....[42]....
        /*03c4*/ 	.word	0x00001c00
        /*03c8*/ 	.word	0x000000ff
        /*03cc*/ 	.word	0x00000030
        /*03d0*/ 	.short	0x010a
        /*03d2*/ 	.byte	0x05
	.zero		1


	//   ....[43]....
        /*03d4*/ 	.word	0x00001d60
        /*03d8*/ 	.word	0x000000ff
        /*03dc*/ 	.word	0x00000030
        /*03e0*/ 	.short	0x010a
        /*03e2*/ 	.byte	0x04
	.zero		1


	//   ....[44]....
        /*03e4*/ 	.word	0x00001ff0
        /*03e8*/ 	.word	0x000000ff
        /*03ec*/ 	.word	0x000000a8
        /*03f0*/ 	.short	0x0101
        /*03f2*/ 	.byte	0x15
	.zero		1


	//   ....[45]....
        /*03f4*/ 	.word	0x00002010
        /*03f8*/ 	.word	0x000000ff
        /*03fc*/ 	.word	0x00000030
        /*0400*/ 	.short	0x010a
        /*0402*/ 	.byte	0x04
	.zero		1


	//   ....[46]....
        /*0404*/ 	.word	0x00002090
        /*0408*/ 	.word	0x000000ff
        /*040c*/ 	.word	0x00000030
        /*0410*/ 	.short	0x010a
        /*0412*/ 	.byte	0x06
	.zero		1


	//   ....[47]....
        /*0414*/ 	.word	0x000021d0
        /*0418*/ 	.word	0x000000ff
        /*041c*/ 	.word	0x00000030
        /*0420*/ 	.short	0x010a
        /*0422*/ 	.byte	0x04
	.zero		1


	//   ....[48]....
        /*0424*/ 	.word	0x00002490
        /*0428*/ 	.word	0x00000003
        /*042c*/ 	.word	0x000000b0
        /*0430*/ 	.short	0x010a
        /*0432*/ 	.byte	0xff
	.zero		1


	//   ....[49]....
        /*0434*/ 	.word	0x000025e0
        /*0438*/ 	.word	0x00000000
        /*043c*/ 	.word	0x00000000
        /*0440*/ 	.short	0x0101
        /*0442*/ 	.byte	0xff
	.zero		1


	//   ....[50]....
        /*0444*/ 	.word	0x00002b90
        /*0448*/ 	.word	0x000000ff
        /*044c*/ 	.word	0x00000000
        /*0450*/ 	.short	0x010a
        /*0452*/ 	.byte	0x04
	.zero		1


	//   ....[51]....
        /*0454*/ 	.word	0x00002c20
        /*0458*/ 	.word	0x000000ff
        /*045c*/ 	.word	0x00000000
        /*0460*/ 	.short	0x010a
        /*0462*/ 	.byte	0x05
	.zero		1


	//   ....[52]....
        /*0464*/ 	.word	0x00002cb0
        /*0468*/ 	.word	0x000000ff
        /*046c*/ 	.word	0x00000000
        /*0470*/ 	.short	0x010a
        /*0472*/ 	.byte	0x05
	.zero		1


	//   ....[53]....
        /*0474*/ 	.word	0x00002d40
        /*0478*/ 	.word	0x000000ff
        /*047c*/ 	.word	0x00000000
        /*0480*/ 	.short	0x010a
        /*0482*/ 	.byte	0x05
	.zero		1


	//   ....[54]....
        /*0484*/ 	.word	0x00002dd0
        /*0488*/ 	.word	0x000000ff
        /*048c*/ 	.word	0x00000000
        /*0490*/ 	.short	0x010a
        /*0492*/ 	.byte	0x05
	.zero		1


	//   ....[55]....
        /*0494*/ 	.word	0x00002e70
        /*0498*/ 	.word	0x00000000
        /*049c*/ 	.word	0x00000000
        /*04a0*/ 	.short	0x010a
        /*04a2*/ 	.byte	0xff
	.zero		1


	//   ....[56]....
        /*04a4*/ 	.word	0x00002f90
        /*04a8*/ 	.word	0x00000002
        /*04ac*/ 	.word	0x00000110
        /*04b0*/ 	.short	0x010a
        /*04b2*/ 	.byte	0xff
	.zero		1


	//   ....[57]....
        /*04b4*/ 	.word	0x00003000
        /*04b8*/ 	.word	0x00000002
        /*04bc*/ 	.word	0x00000000
        /*04c0*/ 	.short	0x0101
        /*04c2*/ 	.byte	0xff
	.zero		1


	//   ....[58]....
        /*04c4*/ 	.word	0x00003020
        /*04c8*/ 	.word	0x000000ff
        /*04cc*/ 	.word	0x000000c0
        /*04d0*/ 	.short	0x010a
        /*04d2*/ 	.byte	0x04
	.zero		1


	//   ....[59]....
        /*04d4*/ 	.word	0x00003140
        /*04d8*/ 	.word	0x00000002
        /*04dc*/ 	.word	0x000000b0
        /*04e0*/ 	.short	0x010a
        /*04e2*/ 	.byte	0xff
	.zero		1


	//   ....[60]....
        /*04e4*/ 	.word	0x00003240
        /*04e8*/ 	.word	0x00000002
        /*04ec*/ 	.word	0x00000000
        /*04f0*/ 	.short	0x0101
        /*04f2*/ 	.byte	0xff
	.zero		1


	//   ....[61]....
        /*04f4*/ 	.word	0x000032d0
        /*04f8*/ 	.word	0x000000ff
        /*04fc*/ 	.word	0x000000c0
        /*0500*/ 	.short	0x0106
        /*0502*/ 	.byte	0x04
	.zero		1


	//   ....[62]....
        /*0504*/ 	.word	0x000032f0
        /*0508*/ 	.word	0x000000ff
        /*050c*/ 	.word	0x000000c0
        /*0510*/ 	.short	0x010a
        /*0512*/ 	.byte	0x04
	.zero		1


	//   ....[63]....
        /*0514*/ 	.word	0x00003380
        /*0518*/ 	.word	0x000000ff
        /*051c*/ 	.word	0x000000c0
        /*0520*/ 	.short	0x0106
        /*0522*/ 	.byte	0x07
	.zero		1


	//   ....[64]....
        /*0524*/ 	.word	0x000033c0
        /*0528*/ 	.word	0x00000000
        /*052c*/ 	.word	0x000000c0
        /*0530*/ 	.short	0x010a
        /*0532*/ 	.byte	0xff
	.zero		1


	//   ....[65]....
        /*0534*/ 	.word	0x00003600
        /*0538*/ 	.word	0x000000ff
        /*053c*/ 	.word	0x00000008
        /*0540*/ 	.short	0x010a
        /*0542*/ 	.byte	0x05
	.zero		1


	//   ....[66]....
        /*0544*/ 	.word	0x00003620
        /*0548*/ 	.word	0x000000ff
        /*054c*/ 	.word	0x00000008
        /*0550*/ 	.short	0x010a
        /*0552*/ 	.byte	0x05
	.zero		1


	//   ....[67]....
        /*0554*/ 	.word	0x000037b0
        /*0558*/ 	.word	0x000000ff
        /*055c*/ 	.word	0x00000008
        /*0560*/ 	.short	0x010a
        /*0562*/ 	.byte	0x05
	.zero		1


	//   ....[68]....
        /*0564*/ 	.word	0x000037d0
        /*0568*/ 	.word	0x000000ff
        /*056c*/ 	.word	0x00000008
        /*0570*/ 	.short	0x010a
        /*0572*/ 	.byte	0x05
	.zero		1


	//   ....[69]....
        /*0574*/ 	.word	0x00003890
        /*0578*/ 	.word	0x000000ff
        /*057c*/ 	.word	0x00000000
        /*0580*/ 	.short	0x0101
        /*0582*/ 	.byte	0x04
	.zero		1


	//   ....[70]....
        /*0584*/ 	.word	0x00003c50
        /*0588*/ 	.word	0x00000000
        /*058c*/ 	.word	0x000000b0
        /*0590*/ 	.short	0x010a
        /*0592*/ 	.byte	0xff
	.zero		1


	//   ....[71]....
        /*0594*/ 	.word	0x00003d10
        /*0598*/ 	.word	0x00000000
        /*059c*/ 	.word	0x00000000
        /*05a0*/ 	.short	0x0101
        /*05a2*/ 	.byte	0xff
	.zero		1


	//   ....[72]....
        /*05a4*/ 	.word	0x00003dd0
        /*05a8*/ 	.word	0x000000ff
        /*05ac*/ 	.word	0x00000000
        /*05b0*/ 	.short	0x010a
        /*05b2*/ 	.byte	0x04
	.zero		1


	//   ....[73]....
        /*05b4*/ 	.word	0x00003de0
        /*05b8*/ 	.word	0x000000ff
        /*05bc*/ 	.word	0x000000f0
        /*05c0*/ 	.short	0x010a
        /*05c2*/ 	.byte	0x2e
	.zero		1


	//   ....[74]....
        /*05c4*/ 	.word	0x00003e90
        /*05c8*/ 	.word	0x000000ff
        /*05cc*/ 	.word	0x00000000
        /*05d0*/ 	.short	0x010a
        /*05d2*/ 	.byte	0x07
	.zero		1


	//   ....[75]....
        /*05d4*/ 	.word	0x00003fc0
        /*05d8*/ 	.word	0x000000ff
        /*05dc*/ 	.word	0x00000000
        /*05e0*/ 	.short	0x010a
        /*05e2*/ 	.byte	0x04
	.zero		1


	//   ....[76]....
        /*05e4*/ 	.word	0x00004400
        /*05e8*/ 	.word	0x000000ff
        /*05ec*/ 	.word	0x00000000
        /*05f0*/ 	.short	0x010a
        /*05f2*/ 	.byte	0x04
	.zero		1


	//   ....[77]....
        /*05f4*/ 	.word	0x00004490
        /*05f8*/ 	.word	0x000000ff
        /*05fc*/ 	.word	0x00000000
        /*0600*/ 	.short	0x010a
        /*0602*/ 	.byte	0x05
	.zero		1


	//   ....[78]....
        /*0604*/ 	.word	0x00004520
        /*0608*/ 	.word	0x000000ff
        /*060c*/ 	.word	0x00000000
        /*0610*/ 	.short	0x010a
        /*0612*/ 	.byte	0x05
	.zero		1


	//   ....[79]....
        /*0614*/ 	.word	0x000045c0
        /*0618*/ 	.word	0x00000000
        /*061c*/ 	.word	0x00000000
        /*0620*/ 	.short	0x010a
        /*0622*/ 	.byte	0xff
	.zero		1


	//   ....[80]....
        /*0624*/ 	.word	0x00004600
        /*0628*/ 	.word	0x00000000
        /*062c*/ 	.word	0x00000000
        /*0630*/ 	.short	0x010a
        /*0632*/ 	.byte	0xff
	.zero		1


	//   ....[81]....
        /*0634*/ 	.word	0x00004670
        /*0638*/ 	.word	0x000000ff
        /*063c*/ 	.word	0x00000000
        /*0640*/ 	.short	0x0101
        /*0642*/ 	.byte	0x04
	.zero		1


	//   ....[82]....
        /*0644*/ 	.word	0x000046b0
        /*0648*/ 	.word	0x000000ff
        /*064c*/ 	.word	0x00000130
        /*0650*/ 	.short	0x010a
        /*0652*/ 	.byte	0x29
	.zero		1


	//   ....[83]....
        /*0654*/ 	.word	0x00004700
        /*0658*/ 	.word	0x000000ff
        /*065c*/ 	.word	0x00000000
        /*0660*/ 	.short	0x0101
        /*0662*/ 	.byte	0x04
	.zero		1


	//   ....[84]....
        /*0664*/ 	.word	0x00004ba0
        /*0668*/ 	.word	0x0000000c
        /*066c*/ 	.word	0x000000b0
        /*0670*/ 	.short	0x010a
        /*0672*/ 	.byte	0xff
	.zero		1


	//   ....[85]....
        /*0674*/ 	.word	0x00004d10
        /*0678*/ 	.word	0x00000000
        /*067c*/ 	.word	0x00000000
        /*0680*/ 	.short	0x0101
        /*0682*/ 	.byte	0xff
	.zero		1


	//   ....[86]....
        /*0684*/ 	.word	0x000051a0
        /*0688*/ 	.word	0x000000ff
        /*068c*/ 	.word	0x000000a8
        /*0690*/ 	.short	0x010a
        /*0692*/ 	.byte	0x15
	.zero		1


	//   ....[87]....
        /*0694*/ 	.word	0x00005320
        /*0698*/ 	.word	0x000000ff
        /*069c*/ 	.word	0x00000080
        /*06a0*/ 	.short	0x010a
        /*06a2*/ 	.byte	0x15
	.zero		1


	//   ....[88]....
        /*06a4*/ 	.word	0x00005520
        /*06a8*/ 	.word	0x000000ff
        /*06ac*/ 	.word	0x00000060
        /*06b0*/ 	.short	0x010b
        /*06b2*/ 	.byte	0x15
	.zero		1


	//   ....[89]....
        /*06b4*/ 	.word	0x00005530
        /*06b8*/ 	.word	0x000000ff
        /*06bc*/ 	.word	0x00000000
        /*06c0*/ 	.short	0x0101
        /*06c2*/ 	.byte	0x06
	.zero		1


	//   ....[90]....
        /*06c4*/ 	.word	0x00005540
        /*06c8*/ 	.word	0x000000ff
        /*06cc*/ 	.word	0x00000088
        /*06d0*/ 	.short	0x010a
        /*06d2*/ 	.byte	0x15
	.zero		1


	//   ....[91]....
        /*06d4*/ 	.word	0x000056f0
        /*06d8*/ 	.word	0x000000ff
        /*06dc*/ 	.word	0x00000068
        /*06e0*/ 	.short	0x010b
        /*06e2*/ 	.byte	0x15
	.zero		1


	//   ....[92]....
        /*06e4*/ 	.word	0x00005700
        /*06e8*/ 	.word	0x000000ff
        /*06ec*/ 	.word	0x00000000
        /*06f0*/ 	.short	0x0101
        /*06f2*/ 	.byte	0x06
	.zero		1


	//   ....[93]....
        /*06f4*/ 	.word	0x00005710
        /*06f8*/ 	.word	0x000000ff
        /*06fc*/ 	.word	0x00000090
        /*0700*/ 	.short	0x010a
        /*0702*/ 	.byte	0x15
	.zero		1


	//   ....[94]....
        /*0704*/ 	.word	0x000058c0
        /*0708*/ 	.word	0x000000ff
        /*070c*/ 	.word	0x00000070
        /*0710*/ 	.short	0x010b
        /*0712*/ 	.byte	0x15
	.zero		1


	//   ....[95]....
        /*0714*/ 	.word	0x000058d0
        /*0718*/ 	.word	0x000000ff
        /*071c*/ 	.word	0x00000000
        /*0720*/ 	.short	0x0101
        /*0722*/ 	.byte	0x06
	.zero		1


	//   ....[96]....
        /*0724*/ 	.word	0x000058e0
        /*0728*/ 	.word	0x000000ff
        /*072c*/ 	.word	0x00000098
        /*0730*/ 	.short	0x010a
        /*0732*/ 	.byte	0x15
	.zero		1


	//   ....[97]....
        /*0734*/ 	.word	0x00005b20
        /*0738*/ 	.word	0x000000ff
        /*073c*/ 	.word	0x00000078
        /*0740*/ 	.short	0x010b
        /*0742*/ 	.byte	0x15
	.zero		1


	//   ....[98]....
        /*0744*/ 	.word	0x00005b30
        /*0748*/ 	.word	0x000000ff
        /*074c*/ 	.word	0x00000000
        /*0750*/ 	.short	0x0101
        /*0752*/ 	.byte	0x25
	.zero		1


	//   ....[99]....
        /*0754*/ 	.word	0x00005b70
        /*0758*/ 	.word	0x000000ff
        /*075c*/ 	.word	0x00000080
        /*0760*/ 	.short	0x010a
        /*0762*/ 	.byte	0x15
	.zero		1


	//   ....[100]....
        /*0764*/ 	.word	0x00005b90
        /*0768*/ 	.word	0x000000ff
        /*076c*/ 	.word	0x00000088
        /*0770*/ 	.short	0x010a
        /*0772*/ 	.byte	0x15
	.zero		1


	//   ....[101]....
        /*0774*/ 	.word	0x00005bb0
        /*0778*/ 	.word	0x000000ff
        /*077c*/ 	.word	0x00000090
        /*0780*/ 	.short	0x010a
        /*0782*/ 	.byte	0x15
	.zero		1


	//   ....[102]....
        /*0784*/ 	.word	0x00005bf0
        /*0788*/ 	.word	0x00000000
        /*078c*/ 	.word	0x00000098
        /*0790*/ 	.short	0x010a
        /*0792*/ 	.byte	0xff
	.zero		1


	//   ....[103]....
        /*0794*/ 	.word	0x00005f30
        /*0798*/ 	.word	0x00000003
        /*079c*/ 	.word	0x000000b0
        /*07a0*/ 	.short	0x010a
        /*07a2*/ 	.byte	0xff
	.zero		1


	//   ....[104]....
        /*07a4*/ 	.word	0x000060b0
        /*07a8*/ 	.word	0x00000000
        /*07ac*/ 	.word	0x00000000
        /*07b0*/ 	.short	0x0101
        /*07b2*/ 	.byte	0xff
	.zero		1


	//   ....[105]....
        /*07b4*/ 	.word	0x00006bf0
        /*07b8*/ 	.word	0x000000ff
        /*07bc*/ 	.word	0x00000060
        /*07c0*/ 	.short	0x010a
        /*07c2*/ 	.byte	0x2b
	.zero		1


	//   ....[106]....
        /*07c4*/ 	.word	0x00006c30
        /*07c8*/ 	.word	0x00000035
        /*07cc*/ 	.word	0x000000d0
        /*07d0*/ 	.short	0x010a
        /*07d2*/ 	.byte	0xff
	.zero		1


	//   ....[107]....
        /*07d4*/ 	.word	0x00006d40
        /*07d8*/ 	.word	0x000000ff
        /*07dc*/ 	.word	0x00000060
        /*07e0*/ 	.short	0x010a
        /*07e2*/ 	.byte	0x2b
	.zero		1


	//   ....[108]....
        /*07e4*/ 	.word	0x00006e10
        /*07e8*/ 	.word	0x00000035
        /*07ec*/ 	.word	0x000000d0
        /*07f0*/ 	.short	0x010a
        /*07f2*/ 	.byte	0xff
	.zero		1


	//   ....[109]....
        /*07f4*/ 	.word	0x000075d0
        /*07f8*/ 	.word	0x00000000
        /*07fc*/ 	.word	0x00000000
        /*0800*/ 	.short	0x0101
        /*0802*/ 	.byte	0xff
	.zero		1


	//   ....[110]....
        /*0804*/ 	.word	0x000075e0
        /*0808*/ 	.word	0x00000002
        /*080c*/ 	.word	0x00000060
        /*0810*/ 	.short	0x010a
        /*0812*/ 	.byte	0xff
	.zero		1


	//   ....[111]....
        /*0814*/ 	.word	0x000076a0
        /*0818*/ 	.word	0x00000002
        /*081c*/ 	.word	0x00000060
        /*0820*/ 	.short	0x010a
        /*0822*/ 	.byte	0xff
	.zero		1


	//   ....[112]....
        /*0824*/ 	.word	0x00007ea0
        /*0828*/ 	.word	0x00000000
        /*082c*/ 	.word	0x00000000
        /*0830*/ 	.short	0x0101
        /*0832*/ 	.byte	0xff
	.zero		1


	//   ....[113]....
        /*0834*/ 	.word	0x00007ec0
        /*0838*/ 	.word	0x00000002
        /*083c*/ 	.word	0x00000060
        /*0840*/ 	.short	0x010a
        /*0842*/ 	.byte	0xff
	.zero		1


	//   ....[114]....
        /*0844*/ 	.word	0x00007f70
        /*0848*/ 	.word	0x00000002
        /*084c*/ 	.word	0x00000060
        /*0850*/ 	.short	0x010a
        /*0852*/ 	.byte	0xff
	.zero		1


	//   ....[115]....
        /*0854*/ 	.word	0x00008770
        /*0858*/ 	.word	0x00000000
        /*085c*/ 	.word	0x00000000
        /*0860*/ 	.short	0x0101
        /*0862*/ 	.byte	0xff
	.zero		1


	//   ....[116]....
        /*0864*/ 	.word	0x00008790
        /*0868*/ 	.word	0x00000003
        /*086c*/ 	.word	0x00000060
        /*0870*/ 	.short	0x010a
        /*0872*/ 	.byte	0xff
	.zero		1


	//   ....[117]....
        /*0874*/ 	.word	0x00008840
        /*0878*/ 	.word	0x00000003
        /*087c*/ 	.word	0x00000060
        /*0880*/ 	.short	0x010a
        /*0882*/ 	.byte	0xff
	.zero		1


	//   ....[118]....
        /*0884*/ 	.word	0x00008af0
        /*0888*/ 	.word	0x00000035
        /*088c*/ 	.word	0x00000000
        /*0890*/ 	.short	0x0101
        /*0892*/ 	.byte	0xff
	.zero		1


	//   ....[119]....
        /*0894*/ 	.word	0x00009090
        /*0898*/ 	.word	0x00000000
        /*089c*/ 	.word	0x00000000
        /*08a0*/ 	.short	0x0101
        /*08a2*/ 	.byte	0xff
	.zero		1


	//   ....[120]....
        /*08a4*/ 	.word	0x00009320
        /*08a8*/ 	.word	0x000000ff
        /*08ac*/ 	.word	0x00000000
        /*08b0*/ 	.short	0x0101
        /*08b2*/ 	.byte	0x04
	.zero		1


	//   ....[121]....
        /*08b4*/ 	.word	0x00009340
        /*08b8*/ 	.word	0x00000000
        /*08bc*/ 	.word	0x00000120
        /*08c0*/ 	.short	0x010a
        /*08c2*/ 	.byte	0xff
	.zero		1


	//   ....[122]....
        /*08c4*/ 	.word	0x000093a0
        /*08c8*/ 	.word	0x00000000
        /*08cc*/ 	.word	0x00000030
        /*08d0*/ 	.short	0x010a
        /*08d2*/ 	.byte	0xff
	.zero		1


	//   ....[123]....
        /*08d4*/ 	.word	0x00009400
        /*08d8*/ 	.word	0x00000000
        /*08dc*/ 	.word	0x00000030
        /*08e0*/ 	.short	0x010a
        /*08e2*/ 	.byte	0xff
	.zero		1


	//   ....[124]....
        /*08e4*/ 	.word	0x00009450
        /*08e8*/ 	.word	0x00000003
        /*08ec*/ 	.word	0x000000b0
        /*08f0*/ 	.short	0x010a
        /*08f2*/ 	.byte	0xff
	.zero		1


	//   ....[125]....
        /*08f4*/ 	.word	0x000094b0
        /*08f8*/ 	.word	0x00000000
        /*08fc*/ 	.word	0x00000000
        /*0900*/ 	.short	0x010a
        /*0902*/ 	.byte	0xff
	.zero		1


	//   ....[126]....
        /*0904*/ 	.word	0x00009510
        /*0908*/ 	.word	0x00000000
        /*090c*/ 	.word	0x00000000
        /*0910*/ 	.short	0x010a
        /*0912*/ 	.byte	0xff
	.zero		1


	//   ....[127]....
        /*0914*/ 	.word	0x00009570
        /*0918*/ 	.word	0x00000000
        /*091c*/ 	.word	0x00000000
        /*0920*/ 	.short	0x010a
        /*0922*/ 	.byte	0xff
	.zero		1


	//   ....[128]....
        /*0924*/ 	.word	0x000095d0
        /*0928*/ 	.word	0x00000000
        /*092c*/ 	.word	0x00000000
        /*0930*/ 	.short	0x010a
        /*0932*/ 	.byte	0xff
	.zero		1


	//   ....[129]....
        /*0934*/ 	.word	0x00009630
        /*0938*/ 	.word	0x00000000
        /*093c*/ 	.word	0x00000000
        /*0940*/ 	.short	0x010a
        /*0942*/ 	.byte	0xff
	.zero		1


	//   ....[130]....
        /*0944*/ 	.word	0x00009680
        /*0948*/ 	.word	0x00000002
        /*094c*/ 	.word	0x00000110
        /*0950*/ 	.short	0x010a
        /*0952*/ 	.byte	0xff
	.zero		1


	//   ....[131]....
        /*0954*/ 	.word	0x000096e0
        /*0958*/ 	.word	0x00000002
        /*095c*/ 	.word	0x000000c0
        /*0960*/ 	.short	0x010a
        /*0962*/ 	.byte	0xff
	.zero		1


	//   ....[132]....
        /*0964*/ 	.word	0x00009730
        /*0968*/ 	.word	0x00000002
        /*096c*/ 	.word	0x000000b0
        /*0970*/ 	.short	0x010a
        /*0972*/ 	.byte	0xff
	.zero		1


	//   ....[133]....
        /*0974*/ 	.word	0x00009790
        /*0978*/ 	.word	0x00000000
        /*097c*/ 	.word	0x000000c0
        /*0980*/ 	.short	0x010a
        /*0982*/ 	.byte	0xff
	.zero		1


	//   ....[134]....
        /*0984*/ 	.word	0x000097f0
        /*0988*/ 	.word	0x00000005
        /*098c*/ 	.word	0x00000008
        /*0990*/ 	.short	0x010a
        /*0992*/ 	.byte	0xff
	.zero		1


	//   ....[135]....
        /*0994*/ 	.word	0x000098d0
        /*0998*/ 	.word	0x00000000
        /*099c*/ 	.word	0x00000008
        /*09a0*/ 	.short	0x010a
        /*09a2*/ 	.byte	0xff
	.zero		1


	//   ....[136]....
        /*09a4*/ 	.word	0x00009920
        /*09a8*/ 	.word	0x00000000
        /*09ac*/ 	.word	0x000000b0
        /*09b0*/ 	.short	0x010a
        /*09b2*/ 	.byte	0xff
	.zero		1


	//   ....[137]....
        /*09b4*/ 	.word	0x00009980
        /*09b8*/ 	.word	0x00000000
        /*09bc*/ 	.word	0x000000f0
        /*09c0*/ 	.short	0x010a
        /*09c2*/ 	.byte	0xff
	.zero		1


	//   ....[138]....
        /*09c4*/ 	.word	0x000099e0
        /*09c8*/ 	.word	0x00000000
        /*09cc*/ 	.word	0x00000000
        /*09d0*/ 	.short	0x010a
        /*09d2*/ 	.byte	0xff
	.zero		1


	//   ....[139]....
        /*09d4*/ 	.word	0x00009a40
        /*09d8*/ 	.word	0x00000000
        /*09dc*/ 	.word	0x00000000
        /*09e0*/ 	.short	0x010a
        /*09e2*/ 	.byte	0xff
	.zero		1


	//   ....[140]....
        /*09e4*/ 	.word	0x00009aa0
        /*09e8*/ 	.word	0x00000000
        /*09ec*/ 	.word	0x00000000
        /*09f0*/ 	.short	0x010a
        /*09f2*/ 	.byte	0xff
	.zero		1


	//   ....[141]....
        /*09f4*/ 	.word	0x00009b00
        /*09f8*/ 	.word	0x00000000
        /*09fc*/ 	.word	0x00000000
        /*0a00*/ 	.short	0x010a
        /*0a02*/ 	.byte	0xff
	.zero		1


	//   ....[142]....
        /*0a04*/ 	.word	0x00009b60
        /*0a08*/ 	.word	0x00000000
        /*0a0c*/ 	.word	0x00000130
        /*0a10*/ 	.short	0x010a
        /*0a12*/ 	.byte	0xff
	.zero		1


	//   ....[143]....
        /*0a14*/ 	.word	0x00009bb0
        /*0a18*/ 	.word	0x0000000c
        /*0a1c*/ 	.word	0x000000b0
        /*0a20*/ 	.short	0x010a
        /*0a22*/ 	.byte	0xff
	.zero		1


	//   ....[144]....
        /*0a24*/ 	.word	0x00009c10
        /*0a28*/ 	.word	0x00000000
        /*0a2c*/ 	.word	0x000000a8
        /*0a30*/ 	.short	0x010a
        /*0a32*/ 	.byte	0xff
	.zero		1


	//   ....[145]....
        /*0a34*/ 	.word	0x00009c70
        /*0a38*/ 	.word	0x00000000
        /*0a3c*/ 	.word	0x00000080
        /*0a40*/ 	.short	0x010a
        /*0a42*/ 	.byte	0xff
	.zero		1


	//   ....[146]....
        /*0a44*/ 	.word	0x00009cd0
        /*0a48*/ 	.word	0x00000000
        /*0a4c*/ 	.word	0x00000088
        /*0a50*/ 	.short	0x010a
        /*0a52*/ 	.byte	0xff
	.zero		1


	//   ....[147]....
        /*0a54*/ 	.word	0x00009d30
        /*0a58*/ 	.word	0x00000000
        /*0a5c*/ 	.word	0x00000090
        /*0a60*/ 	.short	0x010a
        /*0a62*/ 	.byte	0xff
	.zero		1


	//   ....[148]....
        /*0a64*/ 	.word	0x00009d90
        /*0a68*/ 	.word	0x00000000
        /*0a6c*/ 	.word	0x00000098
        /*0a70*/ 	.short	0x010a
        /*0a72*/ 	.byte	0xff
	.zero		1


	//   ....[149]....
        /*0a74*/ 	.word	0x00009df0
        /*0a78*/ 	.word	0x00000000
        /*0a7c*/ 	.word	0x00000080
        /*0a80*/ 	.short	0x010a
        /*0a82*/ 	.byte	0xff
	.zero		1


	//   ....[150]....
        /*0a84*/ 	.word	0x00009e50
        /*0a88*/ 	.word	0x00000000
        /*0a8c*/ 	.word	0x00000088
        /*0a90*/ 	.short	0x010a
        /*0a92*/ 	.byte	0xff
	.zero		1


	//   ....[151]....
        /*0a94*/ 	.word	0x00009eb0
        /*0a98*/ 	.word	0x00000000
        /*0a9c*/ 	.word	0x00000090
        /*0aa0*/ 	.short	0x010a
        /*0aa2*/ 	.byte	0xff
	.zero		1


	//   ....[152]....
        /*0aa4*/ 	.word	0x00009f00
        /*0aa8*/ 	.word	0x00000003
        /*0aac*/ 	.word	0x000000b0
        /*0ab0*/ 	.short	0x010a
        /*0ab2*/ 	.byte	0xff
	.zero		1


	//   ....[153]....
        /*0ab4*/ 	.word	0x00009f60
        /*0ab8*/ 	.word	0x00000002
        /*0abc*/ 	.word	0x00000060
        /*0ac0*/ 	.short	0x010a
        /*0ac2*/ 	.byte	0xff
	.zero		1


	//   ....[154]....
        /*0ac4*/ 	.word	0x00009fb0
        /*0ac8*/ 	.word	0x00000035
        /*0acc*/ 	.word	0x000000d0
        /*0ad0*/ 	.short	0x010a
        /*0ad2*/ 	.byte	0xff
	.zero		1


	//   ....[155]....
        /*0ad4*/ 	.word	0x0000a000
        /*0ad8*/ 	.word	0x00000002
        /*0adc*/ 	.word	0x00000060
        /*0ae0*/ 	.short	0x010a
        /*0ae2*/ 	.byte	0xff
	.zero		1


	//   ....[156]....
        /*0ae4*/ 	.word	0x0000a050
        /*0ae8*/ 	.word	0x00000002
        /*0aec*/ 	.word	0x00000060
        /*0af0*/ 	.short	0x010a
        /*0af2*/ 	.byte	0xff
	.zero		1


	//   ....[157]....
        /*0af4*/ 	.word	0x0000a0a0
        /*0af8*/ 	.word	0x00000003
        /*0afc*/ 	.word	0x00000060
        /*0b00*/ 	.short	0x010a
        /*0b02*/ 	.byte	0xff
	.zero		1


	//----- nvinfo : EIATTR_NUM_MBARRIERS
	.align		4
.L_47:
        /*0b04*/ 	.byte	0x03, 0x38
        /*0b06*/ 	.short	0x0027


	//----- nvinfo : EIATTR_EXIT_INSTR_OFFSETS
	.align		4
        /*0b08*/ 	.byte	0x04, 0x1c
        /*0b0a*/ 	.short	(.L_49 - .L_48)


	//   ....[0]....
.L_48:
        /*0b0c*/ 	.word	0x00002ea0


	//   ....[1]....
        /*0b10*/ 	.word	0x00003390


	//   ....[2]....
        /*0b14*/ 	.word	0x000033f0


	//   ....[3]....
        /*0b18*/ 	.word	0x00004930


	//   ....[4]....
        /*0b1c*/ 	.word	0x00005c20


	//   ....[5]....
        /*0b20*/ 	.word	0x00005c60


	//   ....[6]....
        /*0b24*/ 	.word	0x00009210


	//   ....[7]....
        /*0b28*/ 	.word	0x00009290


	//   ....[8]....
        /*0b2c*/ 	.word	0x000092c0


	//   ....[9]....
        /*0b30*/ 	.word	0x00009330


	//----- nvinfo : EIATTR_MAX_THREADS
	.align		4
.L_49:
        /*0b34*/ 	.byte	0x04, 0x05
        /*0b36*/ 	.short	(.L_51 - .L_50)
.L_50:
        /*0b38*/ 	.word	0x00000100
        /*0b3c*/ 	.word	0x00000001
        /*0b40*/ 	.word	0x00000001


	//----- nvinfo : EIATTR_CRS_STACK_SIZE
	.align		4
.L_51:
        /*0b44*/ 	.byte	0x04, 0x1e
        /*0b46*/ 	.short	(.L_53 - .L_52)
.L_52:
        /*0b48*/ 	.word	0x00000000


	//----- nvinfo : EIATTR_CBANK_PARAM_SIZE
	.align		4
.L_53:
        /*0b4c*/ 	.byte	0x03, 0x19
        /*0b4e*/ 	.short	0x0800


	//----- nvinfo : EIATTR_PARAM_CBANK
	.align		4
        /*0b50*/ 	.byte	0x04, 0x0a
        /*0b52*/ 	.short	(.L_55 - .L_54)
	.align		4
.L_54:
        /*0b54*/ 	.word	index@(.nv.constant0._ZN7cutlass13device_kernelINS_4gemm6kernel13GemmUniversalIN4cute5tupleIJiiiiEEENS1_10collective13CollectiveMmaINS1_35MainloopSm100TmaUmmaWarpSpecializedILi6ELi2ELi4ENS5_IJNS4_1CILi2EEESB_NSA_ILi1EEEEEEEENS5_IJNSA_ILi128EEESF_SF_EEENS_6half_tENS5_IJlSC_lEEESH_SI_NS4_8TiledMMAINS4_8MMA_AtomIJNS4_26SM100_MMA_F16BF16_2x1SM_SSISH_SH_fLi128ELi128ELNS4_4UMMA5MajorE0ELSN_0ELNSM_7ScaleInE0ELSO_0EEEEEENS4_6LayoutINS5_IJSC_SC_SC_EEENS5_IJNSA_ILi0EEEST_ST_EEEEENS5_IJNS4_10UnderscoreESW_SW_EEEEENS4_28SM100_TMA_2SM_LOAD_MULTICASTENS4_14ComposedLayoutINS4_7SwizzleILi3ELi4ELi3EEENS4_18smem_ptr_flag_bitsILi16EEENSR_INS5_IJNSA_ILi8EEENSA_ILi64EEEEEENS5_IJS16_SC_EEEEEEEvNS4_8identityENS4_18SM100_TMA_2SM_LOADES1A_vS1B_EENS_8epilogue10collective18CollectiveEpilogueINS1E_23Sm100TmaWarpSpecializedILi4ELi2ELi16ELb1ELb0EEEJNS5_IJS16_SF_SF_EEENS5_IJNSR_IS16_SC_EENSR_INS5_IJNSA_ILi16EEESB_EEENS5_IJSC_S16_EEEEEEEESH_SI_SH_SI_NS1E_6fusion15FusionCallbacksIS1I_NS1Q_17LinearCombinationISH_fSH_fLNS_15FloatRoundStyleE2EEES1J_S1P_JEEENS4_5SM1004TMEM4LOAD26SM100_TMEM_LOAD_32dp32b16xENS4_13SM90_TMA_LOADENS10_INS11_ILi1ELi4ELi3EEES14_NSR_INS5_IJS15_S1L_EEENS5_IJS1L_SC_EEEEEEENS4_39AutoVectorizingCopyWithAssumedAlignmentILi128EEENS4_14SM90_TMA_STOREES25_S27_S27_EEEvvEEEEvNT_6ParamsE)
        /*0b58*/ 	.short	0x0380
        /*0b5a*/ 	.short	0x0800


	//----- nvinfo : EIATTR_SW_WAR
	.align		4
.L_55:
        /*0b5c*/ 	.byte	0x04, 0x36
        /*0b5e*/ 	.short	(.L_57 - .L_56)
.L_56:
        /*0b60*/ 	.word	0x00000008
.L_57:


//--------------------- .nv.callgraph             --------------------------
	.section	.nv.callgraph,"",@"SHT_CUDA_CALLGRAPH"
	.align	4
	.sectionentsize	8
	.align		4
        /*0000*/ 	.word	0x00000000
	.align		4
        /*0004*/ 	.word	0xffffffff
	.align		4
        /*0008*/ 	.word	index@(_ZN7cutlass13device_kernelINS_4gemm6kernel13GemmUniversalIN4cute5tupleIJiiiiEEENS1_10collective13CollectiveMmaINS1_35MainloopSm100TmaUmmaWarpSpecializedILi6ELi2ELi4ENS5_IJNS4_1CILi2EEESB_NSA_ILi1EEEEEEEENS5_IJNSA_ILi128EEESF_SF_EEENS_6half_tENS5_IJlSC_lEEESH_SI_NS4_8TiledMMAINS4_8MMA_AtomIJNS4_26SM100_MMA_F16BF16_2x1SM_SSISH_SH_fLi128ELi128ELNS4_4UMMA5MajorE0ELSN_0ELNSM_7ScaleInE0ELSO_0EEEEEENS4_6LayoutINS5_IJSC_SC_SC_EEENS5_IJNSA_ILi0EEEST_ST_EEEEENS5_IJNS4_10UnderscoreESW_SW_EEEEENS4_28SM100_TMA_2SM_LOAD_MULTICASTENS4_14ComposedLayoutINS4_7SwizzleILi3ELi4ELi3EEENS4_18smem_ptr_flag_bitsILi16EEENSR_INS5_IJNSA_ILi8EEENSA_ILi64EEEEEENS5_IJS16_SC_EEEEEEEvNS4_8identityENS4_18SM100_TMA_2SM_LOADES1A_vS1B_EENS_8epilogue10collective18CollectiveEpilogueINS1E_23Sm100TmaWarpSpecializedILi4ELi2ELi16ELb1ELb0EEEJNS5_IJS16_SF_SF_EEENS5_IJNSR_IS16_SC_EENSR_INS5_IJNSA_ILi16EEESB_EEENS5_IJSC_S16_EEEEEEEESH_SI_SH_SI_NS1E_6fusion15FusionCallbacksIS1I_NS1Q_17LinearCombinationISH_fSH_fLNS_15FloatRoundStyleE2EEES1J_S1P_JEEENS4_5SM1004TMEM4LOAD26SM100_TMEM_LOAD_32dp32b16xENS4_13SM90_TMA_LOADENS10_INS11_ILi1ELi4ELi3EEES14_NSR_INS5_IJS15_S1L_EEENS5_IJS1L_SC_EEEEEEENS4_39AutoVectorizingCopyWithAssumedAlignmentILi128EEENS4_14SM90_TMA_STOREES25_S27_S27_EEEvvEEEEvNT_6ParamsE)
	.align		4
        /*000c*/ 	.word	index@(__assertfail)
	.align		4
        /*0010*/ 	.word	0x00000000
	.align		4
        /*0014*/ 	.word	0xfffffffe
	.align		4
        /*0018*/ 	.word	0x00000000
	.align		4
        /*001c*/ 	.word	0xfffffffd
	.align		4
        /*0020*/ 	.word	0x00000000
	.align		4
        /*0024*/ 	.word	0xfffffffc


//--------------------- .nv.constant4             --------------------------
	.section	.nv.constant4,"a",@progbits
	.align	8
	.align		8
.nv.constant4:
        /*0000*/ 	.dword	__assertfail
	.align		8
        /*0008*/ 	.dword	__unnamed_1
	.align		8
        /*0010*/ 	.dword	__unnamed_2
	.align		8
        /*0018*/ 	.dword	_ZN40_INTERNAL_ff066641_4_k_cu_d3a87d19_326654cuda3std3__45__cpo5beginE
	.align		8
        /*0020*/ 	.dword	_ZN40_INTERNAL_ff066641_4_k_cu_d3a87d19_326654cuda3std3__45__cpo3endE
	.align		8
        /*0028*/ 	.dword	_ZN40_INTERNAL_ff066641_4_k_cu_d3a87d19_326654cuda3std3__45__cpo6cbeginE
	.align		8
        /*0030*/ 	.dword	_ZN40_INTERNAL_ff066641_4_k_cu_d3a87d19_326654cuda3std3__45__cpo4cendE
	.align		8
        /*0038*/ 	.dword	_ZN40_INTERNAL_ff066641_4_k_cu_d3a87d19_326654cuda3std3__442_GLOBAL__N__ff066641_4_k_cu_d3a87d19_326656ignoreE
	.align		8
        /*0040*/ 	.dword	_ZN40_INTERNAL_ff066641_4_k_cu_d3a87d19_326654cuda3std3__419piecewise_constructE
	.align		8
        /*0048*/ 	.dword	_ZN40_INTERNAL_ff066641_4_k_cu_d3a87d19_326654cuda3std3__48in_placeE
	.align		8
        /*0050*/ 	.dword	_ZN40_INTERNAL_ff066641_4_k_cu_d3a87d19_326654cuda3std6ranges3__45__cpo4swapE
	.align		8
        /*0058*/ 	.dword	_ZN40_INTERNAL_ff066641_4_k_cu_d3a87d19_326654cuda3std6ranges3__45__cpo9iter_moveE
	.align		8
        /*0060*/ 	.dword	_ZN40_INTERNAL_ff066641_4_k_cu_d3a87d19_326654cute7productE
	.align		8
        /*0068*/ 	.dword	_ZN40_INTERNAL_ff066641_4_k_cu_d3a87d19_326654cute1_E
	.align		8
        /*0070*/ 	.dword	$str$25
	.align		8
        /*0078*/ 	.dword	$str$26
	.align		8
        /*0080*/ 	.dword	$str$27
	.align		8
        /*0088*/ 	.dword	$str$28


//--------------------- .text._ZN7cutlass13device_kernelINS_4gemm6kernel13GemmUniversalIN4cute5tupleIJiiiiEEENS1_10collective13CollectiveMmaINS1_35MainloopSm100TmaUmmaWarpSpecializedILi6ELi2ELi4ENS5_IJNS4_1CILi2EEESB_NSA_ILi1EEEEEEEENS5_IJNSA_ILi128EEESF_SF_EEENS_6half_tENS5_IJlSC_lEEESH_SI_NS4_8TiledMMAINS4_8MMA_AtomIJNS4_26SM100_MMA_F16BF16_2x1SM_SSISH_SH_fLi128ELi128ELNS4_4UMMA5MajorE0ELSN_0ELNSM_7ScaleInE0ELSO_0EEEEEENS4_6LayoutINS5_IJSC_SC_SC_EEENS5_IJNSA_ILi0EEEST_ST_EEEEENS5_IJNS4_10UnderscoreESW_SW_EEEEENS4_28SM100_TMA_2SM_LOAD_MULTICASTENS4_14ComposedLayoutINS4_7SwizzleILi3ELi4ELi3EEENS4_18smem_ptr_flag_bitsILi16EEENSR_INS5_IJNSA_ILi8EEENSA_ILi64EEEEEENS5_IJS16_SC_EEEEEEEvNS4_8identityENS4_18SM100_TMA_2SM_LOADES1A_vS1B_EENS_8epilogue10collective18CollectiveEpilogueINS1E_23Sm100TmaWarpSpecializedILi4ELi2ELi16ELb1ELb0EEEJNS5_IJS16_SF_SF_EEENS5_IJNSR_IS16_SC_EENSR_INS5_IJNSA_ILi16EEESB_EEENS5_IJSC_S16_EEEEEEEESH_SI_SH_SI_NS1E_6fusion15FusionCallbacksIS1I_NS1Q_17LinearCombinationISH_fSH_fLNS_15FloatRoundStyleE2EEES1J_S1P_JEEENS4_5SM1004TMEM4LOAD26SM100_TMEM_LOAD_32dp32b16xENS4_13SM90_TMA_LOADENS10_INS11_ILi1ELi4ELi3EEES14_NSR_INS5_IJS15_S1L_EEENS5_IJS1L_SC_EEEEEEENS4_39AutoVectorizingCopyWithAssumedAlignmentILi128EEENS4_14SM90_TMA_STOREES25_S27_S27_EEEvvEEEEvNT_6ParamsE --------------------------
	.section	.text._ZN7cutlass13device_kernelINS_4gemm6kernel13GemmUniversalIN4cute5tupleIJiiiiEEENS1_10collective13CollectiveMmaINS1_35MainloopSm100TmaUmmaWarpSpecializedILi6ELi2ELi4ENS5_IJNS4_1CILi2EEESB_NSA_ILi1EEEEEEEENS5_IJNSA_ILi128EEESF_SF_EEENS_6half_tENS5_IJlSC_lEEESH_SI_NS4_8TiledMMAINS4_8MMA_AtomIJNS4_26SM100_MMA_F16BF16_2x1SM_SSISH_SH_fLi128ELi128ELNS4_4UMMA5MajorE0ELSN_0ELNSM_7ScaleInE0ELSO_0EEEEEENS4_6LayoutINS5_IJSC_SC_SC_EEENS5_IJNSA_ILi0EEEST_ST_EEEEENS5_IJNS4_10UnderscoreESW_SW_EEEEENS4_28SM100_TMA_2SM_LOAD_MULTICASTENS4_14ComposedLayoutINS4_7SwizzleILi3ELi4ELi3EEENS4_18smem_ptr_flag_bitsILi16EEENSR_INS5_IJNSA_ILi8EEENSA_ILi64EEEEEENS5_IJS16_SC_EEEEEEEvNS4_8identityENS4_18SM100_TMA_2SM_LOADES1A_vS1B_EENS_8epilogue10collective18CollectiveEpilogueINS1E_23Sm100TmaWarpSpecializedILi4ELi2ELi16ELb1ELb0EEEJNS5_IJS16_SF_SF_EEENS5_IJNSR_IS16_SC_EENSR_INS5_IJNSA_ILi16EEESB_EEENS5_IJSC_S16_EEEEEEEESH_SI_SH_SI_NS1E_6fusion15FusionCallbacksIS1I_NS1Q_17LinearCombinationISH_fSH_fLNS_15FloatRoundStyleE2EEES1J_S1P_JEEENS4_5SM1004TMEM4LOAD26SM100_TMEM_LOAD_32dp32b16xENS4_13SM90_TMA_LOADENS10_INS11_ILi1ELi4ELi3EEES14_NSR_INS5_IJS15_S1L_EEENS5_IJS1L_SC_EEEEEEENS4_39AutoVectorizingCopyWithAssumedAlignmentILi128EEENS4_14SM90_TMA_STOREES25_S27_S27_EEEvvEEEEvNT_6ParamsE,"ax",@progbits
	.align	128
.text._ZN7cutlass13device_kernelINS_4gemm6kernel13GemmUniversalIN4cute5tupleIJiiiiEEENS1_10collective13CollectiveMmaINS1_35MainloopSm100TmaUmmaWarpSpecializedILi6ELi2ELi4ENS5_IJNS4_1CILi2EEESB_NSA_ILi1EEEEEEEENS5_IJNSA_ILi128EEESF_SF_EEENS_6half_tENS5_IJlSC_lEEESH_SI_NS4_8TiledMMAINS4_8MMA_AtomIJNS4_26SM100_MMA_F16BF16_2x1SM_SSISH_SH_fLi128ELi128ELNS4_4UMMA5MajorE0ELSN_0ELNSM_7ScaleInE0ELSO_0EEEEEENS4_6LayoutINS5_IJSC_SC_SC_EEENS5_IJNSA_ILi0EEEST_ST_EEEEENS5_IJNS4_10UnderscoreESW_SW_EEEEENS4_28SM100_TMA_2SM_LOAD_MULTICASTENS4_14ComposedLayoutINS4_7SwizzleILi3ELi4ELi3EEENS4_18smem_ptr_flag_bitsILi16EEENSR_INS5_IJNSA_ILi8EEENSA_ILi64EEEEEENS5_IJS16_SC_EEEEEEEvNS4_8identityENS4_18SM100_TMA_2SM_LOADES1A_vS1B_EENS_8epilogue10collective18CollectiveEpilogueINS1E_23Sm100TmaWarpSpecializedILi4ELi2ELi16ELb1ELb0EEEJNS5_IJS16_SF_SF_EEENS5_IJNSR_IS16_SC_EENSR_INS5_IJNSA_ILi16EEESB_EEENS5_IJSC_S16_EEEEEEEESH_SI_SH_SI_NS1E_6fusion15FusionCallbacksIS1I_NS1Q_17LinearCombinationISH_fSH_fLNS_15FloatRoundStyleE2EEES1J_S1P_JEEENS4_5SM1004TMEM4LOAD26SM100_TMEM_LOAD_32dp32b16xENS4_13SM90_TMA_LOADENS10_INS11_ILi1ELi4ELi3EEES14_NSR_INS5_IJS15_S1L_EEENS5_IJS1L_SC_EEEEEEENS4_39AutoVectorizingCopyWithAssumedAlignmentILi128EEENS4_14SM90_TMA_STOREES25_S27_S27_EEEvvEEEEvNT_6ParamsE:
        .type           _ZN7cutlass13device_kernelINS_4gemm6kernel13GemmUniversalIN4cute5tupleIJiiiiEEENS1_10collective13CollectiveMmaINS1_35MainloopSm100TmaUmmaWarpSpecializedILi6ELi2ELi4ENS5_IJNS4_1CILi2EEESB_NSA_ILi1EEEEEEEENS5_IJNSA_ILi128EEESF_SF_EEENS_6half_tENS5_IJlSC_lEEESH_SI_NS4_8TiledMMAINS4_8MMA_AtomIJNS4_26SM100_MMA_F16BF16_2x1SM_SSISH_SH_fLi128ELi128ELNS4_4UMMA5MajorE0ELSN_0ELNSM_7ScaleInE0ELSO_0EEEEEENS4_6LayoutINS5_IJSC_SC_SC_EEENS5_IJNSA_ILi0EEEST_ST_EEEEENS5_IJNS4_10UnderscoreESW_SW_EEEEENS4_28SM100_TMA_2SM_LOAD_MULTICASTENS4_14ComposedLayoutINS4_7SwizzleILi3ELi4ELi3EEENS4_18smem_ptr_flag_bitsILi16EEENSR_INS5_IJNSA_ILi8EEENSA_ILi64EEEEEENS5_IJS16_SC_EEEEEEEvNS4_8identityENS4_18SM100_TMA_2SM_LOADES1A_vS1B_EENS_8epilogue10collective18CollectiveEpilogueINS1E_23Sm100TmaWarpSpecializedILi4ELi2ELi16ELb1ELb0EEEJNS5_IJS16_SF_SF_EEENS5_IJNSR_IS16_SC_EENSR_INS5_IJNSA_ILi16EEESB_EEENS5_IJSC_S16_EEEEEEEESH_SI_SH_SI_NS1E_6fusion15FusionCallbacksIS1I_NS1Q_17LinearCombinationISH_fSH_fLNS_15FloatRoundStyleE2EEES1J_S1P_JEEENS4_5SM1004TMEM4LOAD26SM100_TMEM_LOAD_32dp32b16xENS4_13SM90_TMA_LOADENS10_INS11_ILi1ELi4ELi3EEES14_NSR_INS5_IJS15_S1L_EEENS5_IJS1L_SC_EEEEEEENS4_39AutoVectorizingCopyWithAssumedAlignmentILi128EEENS4_14SM90_TMA_STOREES25_S27_S27_EEEvvEEEEvNT_6ParamsE,@function
        .size           _ZN7cutlass13device_kernelINS_4gemm6kernel13GemmUniversalIN4cute5tupleIJiiiiEEENS1_10collective13CollectiveMmaINS1_35MainloopSm100TmaUmmaWarpSpecializedILi6ELi2ELi4ENS5_IJNS4_1CILi2EEESB_NSA_ILi1EEEEEEEENS5_IJNSA_ILi128EEESF_SF_EEENS_6half_tENS5_IJlSC_lEEESH_SI_NS4_8TiledMMAINS4_8MMA_AtomIJNS4_26SM100_MMA_F16BF16_2x1SM_SSISH_SH_fLi128ELi128ELNS4_4UMMA5MajorE0ELSN_0ELNSM_7ScaleInE0ELSO_0EEEEEENS4_6LayoutINS5_IJSC_SC_SC_EEENS5_IJNSA_ILi0EEEST_ST_EEEEENS5_IJNS4_10UnderscoreESW_SW_EEEEENS4_28SM100_TMA_2SM_LOAD_MULTICASTENS4_14ComposedLayoutINS4_7SwizzleILi3ELi4ELi3EEENS4_18smem_ptr_flag_bitsILi16EEENSR_INS5_IJNSA_ILi8EEENSA_ILi64EEEEEENS5_IJS16_SC_EEEEEEEvNS4_8identityENS4_18SM100_TMA_2SM_LOADES1A_vS1B_EENS_8epilogue10collective18CollectiveEpilogueINS1E_23Sm100TmaWarpSpecializedILi4ELi2ELi16ELb1ELb0EEEJNS5_IJS16_SF_SF_EEENS5_IJNSR_IS16_SC_EENSR_INS5_IJNSA_ILi16EEESB_EEENS5_IJSC_S16_EEEEEEEESH_SI_SH_SI_NS1E_6fusion15FusionCallbacksIS1I_NS1Q_17LinearCombinationISH_fSH_fLNS_15FloatRoundStyleE2EEES1J_S1P_JEEENS4_5SM1004TMEM4LOAD26SM100_TMEM_LOAD_32dp32b16xENS4_13SM90_TMA_LOADENS10_INS11_ILi1ELi4ELi3EEES14_NSR_INS5_IJS15_S1L_EEENS5_IJS1L_SC_EEEEEEENS4_39AutoVectorizingCopyWithAssumedAlignmentILi128EEENS4_14SM90_TMA_STOREES25_S27_S27_EEEvvEEEEvNT_6ParamsE,(.L_x_207 - _ZN7cutlass13device_kernelINS_4gemm6kernel13GemmUniversalIN4cute5tupleIJiiiiEEENS1_10collective13CollectiveMmaINS1_35MainloopSm100TmaUmmaWarpSpecializedILi6ELi2ELi4ENS5_IJNS4_1CILi2EEESB_NSA_ILi1EEEEEEEENS5_IJNSA_ILi128EEESF_SF_EEENS_6half_tENS5_IJlSC_lEEESH_SI_NS4_8TiledMMAINS4_8MMA_AtomIJNS4_26SM100_MMA_F16BF16_2x1SM_SSISH_SH_fLi128ELi128ELNS4_4UMMA5MajorE0ELSN_0ELNSM_7ScaleInE0ELSO_0EEEEEENS4_6LayoutINS5_IJSC_SC_SC_EEENS5_IJNSA_ILi0EEEST_ST_EEEEENS5_IJNS4_10UnderscoreESW_SW_EEEEENS4_28SM100_TMA_2SM_LOAD_MULTICASTENS4_14ComposedLayoutINS4_7SwizzleILi3ELi4ELi3EEENS4_18smem_ptr_flag_bitsILi16EEENSR_INS5_IJNSA_ILi8EEENSA_ILi64EEEEEENS5_IJS16_SC_EEEEEEEvNS4_8identityENS4_18SM100_TMA_2SM_LOADES1A_vS1B_EENS_8epilogue10collective18CollectiveEpilogueINS1E_23Sm100TmaWarpSpecializedILi4ELi2ELi16ELb1ELb0EEEJNS5_IJS16_SF_SF_EEENS5_IJNSR_IS16_SC_EENSR_INS5_IJNSA_ILi16EEESB_EEENS5_IJSC_S16_EEEEEEEESH_SI_SH_SI_NS1E_6fusion15FusionCallbacksIS1I_NS1Q_17LinearCombinationISH_fSH_fLNS_15FloatRoundStyleE2EEES1J_S1P_JEEENS4_5SM1004TMEM4LOAD26SM100_TMEM_LOAD_32dp32b16xENS4_13SM90_TMA_LOADENS10_INS11_ILi1ELi4ELi3EEES14_NSR_INS5_IJS15_S1L_EEENS5_IJS1L_SC_EEEEEEENS4_39AutoVectorizingCopyWithAssumedAlignmentILi128EEENS4_14SM90_TMA_STOREES25_S27_S27_EEEvvEEEEvNT_6ParamsE)
        .other          _ZN7cutlass13device_kernelINS_4gemm6kernel13GemmUniversalIN4cute5tupleIJiiiiEEENS1_10collective13CollectiveMmaINS1_35MainloopSm100TmaUmmaWarpSpecializedILi6ELi2ELi4ENS5_IJNS4_1CILi2EEESB_NSA_ILi1EEEEEEEENS5_IJNSA_ILi128EEESF_SF_EEENS_6half_tENS5_IJlSC_lEEESH_SI_NS4_8TiledMMAINS4_8MMA_AtomIJNS4_26SM100_MMA_F16BF16_2x1SM_SSISH_SH_fLi128ELi128ELNS4_4UMMA5MajorE0ELSN_0ELNSM_7ScaleInE0ELSO_0EEEEEENS4_6LayoutINS5_IJSC_SC_SC_EEENS5_IJNSA_ILi0EEEST_ST_EEEEENS5_IJNS4_10UnderscoreESW_SW_EEEEENS4_28SM100_TMA_2SM_LOAD_MULTICASTENS4_14ComposedLayoutINS4_7SwizzleILi3ELi4ELi3EEENS4_18smem_ptr_flag_bitsILi16EEENSR_INS5_IJNSA_ILi8EEENSA_ILi64EEEEEENS5_IJS16_SC_EEEEEEEvNS4_8identityENS4_18SM100_TMA_2SM_LOADES1A_vS1B_EENS_8epilogue10collective18CollectiveEpilogueINS1E_23Sm100TmaWarpSpecializedILi4ELi2ELi16ELb1ELb0EEEJNS5_IJS16_SF_SF_EEENS5_IJNSR_IS16_SC_EENSR_INS5_IJNSA_ILi16EEESB_EEENS5_IJSC_S16_EEEEEEEESH_SI_SH_SI_NS1E_6fusion15FusionCallbacksIS1I_NS1Q_17LinearCombinationISH_fSH_fLNS_15FloatRoundStyleE2EEES1J_S1P_JEEENS4_5SM1004TMEM4LOAD26SM100_TMEM_LOAD_32dp32b16xENS4_13SM90_TMA_LOADENS10_INS11_ILi1ELi4ELi3EEES14_NSR_INS5_IJS15_S1L_EEENS5_IJS1L_SC_EEEEEEENS4_39AutoVectorizingCopyWithAssumedAlignmentILi128EEENS4_14SM90_TMA_STOREES25_S27_S27_EEEvvEEEEvNT_6ParamsE,@"STO_CUDA_ENTRY STV_DEFAULT"
_ZN7cutlass13device_kernelINS_4gemm6kernel13GemmUniversalIN4cute5tupleIJiiiiEEENS1_10collective13CollectiveMmaINS1_35MainloopSm100TmaUmmaWarpSpecializedILi6ELi2ELi4ENS5_IJNS4_1CILi2EEESB_NSA_ILi1EEEEEEEENS5_IJNSA_ILi128EEESF_SF_EEENS_6half_tENS5_IJlSC_lEEESH_SI_NS4_8TiledMMAINS4_8MMA_AtomIJNS4_26SM100_MMA_F16BF16_2x1SM_SSISH_SH_fLi128ELi128ELNS4_4UMMA5MajorE0ELSN_0ELNSM_7ScaleInE0ELSO_0EEEEEENS4_6LayoutINS5_IJSC_SC_SC_EEENS5_IJNSA_ILi0EEEST_ST_EEEEENS5_IJNS4_10UnderscoreESW_SW_EEEEENS4_28SM100_TMA_2SM_LOAD_MULTICASTENS4_14ComposedLayoutINS4_7SwizzleILi3ELi4ELi3EEENS4_18smem_ptr_flag_bitsILi16EEENSR_INS5_IJNSA_ILi8EEENSA_ILi64EEEEEENS5_IJS16_SC_EEEEEEEvNS4_8identityENS4_18SM100_TMA_2SM_LOADES1A_vS1B_EENS_8epilogue10collective18CollectiveEpilogueINS1E_23Sm100TmaWarpSpecializedILi4ELi2ELi16ELb1ELb0EEEJNS5_IJS16_SF_SF_EEENS5_IJNSR_IS16_SC_EENSR_INS5_IJNSA_ILi16EEESB_EEENS5_IJSC_S16_EEEEEEEESH_SI_SH_SI_NS1E_6fusion15FusionCallbacksIS1I_NS1Q_17LinearCombinationISH_fSH_fLNS_15FloatRoundStyleE2EEES1J_S1P_JEEENS4_5SM1004TMEM4LOAD26SM100_TMEM_LOAD_32dp32b16xENS4_13SM90_TMA_LOADENS10_INS11_ILi1ELi4ELi3EEES14_NSR_INS5_IJS15_S1L_EEENS5_IJS1L_SC_EEEEEEENS4_39AutoVectorizingCopyWithAssumedAlignmentILi128EEENS4_14SM90_TMA_STOREES25_S27_S27_EEEvvEEEEvNT_6ParamsE:
[----:B------:R-:W1:Y:S01]  /*0000*/  LDC R1, c[0x0][0x37c] ;  /* 0x0000df00ff017b82 */ /* 0x000e620000000800 */
[----:B------:R-:W2:Y:S01]  /*0010*/  S2R R60, SR_TID.X ;  /* 0x00000000003c7919 */ /* 0x000ea20000002100 */
[----:B------:R-:W3:Y:S06]  /*0020*/  LDCU.64 UR8, c[0x0][0x890] ;  /* 0x00011200ff0877ac */ /* 0x000eec0008000a00 */
[----:B------:R-:W4:Y:S01]  /*0030*/  S2UR UR47, SR_CgaCtaId ;  /* 0x00000000002f79c3 */ /* 0x000f220000008800 */
[----:B------:R-:W-:Y:S02]  /*0040*/  PRMT R46, RZ, 0x7610, R46 ;  /* 0x00007610ff2e7816 */ /* 0x000fe4000000002e */
[----:B------:R-:W-:Y:S01]  /*0050*/  ELECT P1, URZ, PT ;  /* 0x0000000000ff782f */ /* 0x000fe20003820000 */
[----:B---3--:R-:W-:-:S04]  /*0060*/  UISETP.NE.U32.AND UP0, UPT, UR8, URZ, UPT ;  /* 0x000000ff0800728c */ /* 0x008fc8000bf05070 */
[----:B------:R-:W-:Y:S02]  /*0070*/  UISETP.NE.AND.EX UP0, UPT, UR9, URZ, UPT, UP0 ;  /* 0x000000ff0900728c */ /* 0x000fe4000bf05300 */
[----:B----4-:R-:W-:Y:S02]  /*0080*/  ULOP3.LUT UR68, UR47, 0x1, URZ, 0xc0, !UPT ;  /* 0x000000012f447892 */ /* 0x010fe4000f8ec0ff */
[----:B------:R-:W-:Y:S01]  /*0090*/  ULOP3.LUT UR69, UR47, 0x1, URZ, 0x3c, !UPT ;  /* 0x000000012f457892 */ /* 0x000fe2000f8e3cff */
[----:B--2---:R-:W-:-:S05]  /*00a0*/  SHF.R.U32.HI R47, RZ, 0x5, R60 ;  /* 0x00000005ff2f7819 */ /* 0x004fca000001163c */
[----:B------:R-:W2:Y:S02]  /*00b0*/  SHFL.IDX PT, R0, R47, RZ, 0x1f ;  /* 0x00001fff2f007589 */ /* 0x000ea400000e0000 */
[----:B--2---:R-:W-:Y:S01]  /*00c0*/  R2UR UR21, R0 ;  /* 0x00000000001572ca */ /* 0x004fe200000e0000 */
[----:B-1----:R-:W-:-:S14]  /*00d0*/  BRA.U UP0, `(.L_x_0) ;  /* 0x0000000100307547 */ /* 0x002fdc000b800000 */
[----:B------:R-:W1:Y:S02]  /*00e0*/  LDCU.64 UR4, c[0x0][0x888] ;  /* 0x00011100ff0477ac */ /* 0x000e640008000a00 */
[----:B-1----:R-:W-:-:S04]  /*00f0*/  UISETP.NE.U32.AND UP0, UPT, UR4, URZ, UPT ;  /* 0x000000ff0400728c */ /* 0x002fc8000bf05070 */
[----:B------:R-:W-:-:S09]  /*0100*/  UISETP.NE.AND.EX UP0, UPT, UR5, URZ, UPT, UP0 ;  /* 0x000000ff0500728c */ /* 0x000fd2000bf05300 */
[----:B------:R-:W-:Y:S05]  /*0110*/  BRA.U !UP0, `(.L_x_1) ;  /* 0x0000000108147547 */ /* 0x000fea000b800000 */
[----:B------:R-:W1:Y:S01]  /*0120*/  LDC.64 R2, c[0x0][0x888] ;  /* 0x00022200ff027b82 */ /* 0x000e620000000a00 */
[----:B------:R-:W1:Y:S02]  /*0130*/  LDCU.64 UR4, c[0x0][0x358] ;  /* 0x00006b00ff0477ac */ /* 0x000e640008000a00 */
[----:B-1----:R1:W5:Y:S01]  /*0140*/  LDG.E R27, desc[UR4][R2.64] ;  /* 0x00000004021b7981 */ /* 0x002362000c1e1900 */
[----:B------:R-:W-:Y:S01]  /*0150*/  HFMA2 R46, -RZ, RZ, 0, 5.9604644775390625e-08 ;  /* 0x00000001ff2e7431 */ /* 0x000fe200000001ff */
[----:B------:R-:W-:Y:S05]  /*0160*/  BRA `(.L_x_0) ;  /* 0x00000000000c7947 */ /* 0x000fea0003800000 */
.L_x_1:
[----:B------:R-:W1:Y:S01]  /*0170*/  LDCU UR4, c[0x0][0x880] ;  /* 0x00011000ff0477ac */ /* 0x000e620008000800 */
[----:B------:R-:W-:Y:S01]  /*0180*/  HFMA2 R46, -RZ, RZ, 0, 5.9604644775390625e-08 ;  /* 0x00000001ff2e7431 */ /* 0x000fe200000001ff */
[----:B-1----:R-:W-:-:S07]  /*0190*/  MOV R27, UR4 ;  /* 0x00000004001b7c02 */ /* 0x002fce0008000f00 */
.L_x_0:
[----:B------:R-:W2:Y:S02]  /*01a0*/  LDCU.64 UR4, c[0x0][0x8b0] ;  /* 0x00011600ff0477ac */ /* 0x000ea40008000a00 */
[----:B--2---:R-:W-:-:S04]  /*01b0*/  UISETP.NE.U32.AND UP0, UPT, UR4, URZ, UPT ;  /* 0x000000ff0400728c */ /* 0x004fc8000bf05070 */
[----:B------:R-:W-:-:S09]  /*01c0*/  UISETP.NE.AND.EX UP0, UPT, UR5, URZ, UPT, UP0 ;  /* 0x000000ff0500728c */ /* 0x000fd2000bf05300 */
[----:B------:R-:W-:Y:S05]  /*01d0*/  BRA.U UP0, `(.L_x_2) ;  /* 0x0000000100287547 */ /* 0x000fea000b800000 */
[----:B------:R-:W2:Y:S02]  /*01e0*/  LDCU.64 UR4, c[0x0][0x8a8] ;  /* 0x00011500ff0477ac */ /* 0x000ea40008000a00 */
[----:B--2---:R-:W-:-:S04]  /*01f0*/  UISETP.NE.U32.AND UP0, UPT, UR4, URZ, UPT ;  /* 0x000000ff0400728c */ /* 0x004fc8000bf05070 */
[----:B------:R-:W-:-:S09]  /*0200*/  UISETP.NE.AND.EX UP0, UPT, UR5, URZ, UPT, UP0 ;  /* 0x000000ff0500728c */ /* 0x000fd2000bf05300 */
[----:B------:R-:W-:Y:S05]  /*0210*/  BRA.U !UP0, `(.L_x_3) ;  /* 0x0000000108107547 */ /* 0x000fea000b800000 */
[----:B------:R-:W2:Y:S01]  /*0220*/  LDC.64 R24, c[0x0][0x8a8] ;  /* 0x00022a00ff187b82 */ /* 0x000ea20000000a00 */
[----:B------:R-:W2:Y:S02]  /*0230*/  LDCU.64 UR4, c[0x0][0x358] ;  /* 0x00006b00ff0477ac */ /* 0x000ea40008000a00 */
[----:B--2---:R2:W5:Y:S01]  /*0240*/  LDG.E R24, desc[UR4][R24.64] ;  /* 0x0000000418187981 */ /* 0x004562000c1e1900 */
[----:B------:R-:W-:Y:S05]  /*0250*/  BRA `(.L_x_2) ;  /* 0x0000000000087947 */ /* 0x000fea0003800000 */
.L_x_3:
[----:B------:R-:W2:Y:S02]  /*0260*/  LDCU UR4, c[0x0][0x8a0] ;  /* 0x00011400ff0477ac */ /* 0x000ea40008000800 */
[----:B--2---:R-:W-:Y:S02]  /*0270*/  MOV R24, UR4 ;  /* 0x0000000400187c02 */ /* 0x004fe40008000f00 */
.L_x_2:
[----:B------:R-:W-:Y:S01]  /*0280*/  IMAD.U32 R0, RZ, RZ, UR21 ;  /* 0x00000015ff007e24 */ /* 0x000fe2000f8e00ff */
[----:B------:R-:W-:Y:S04]  /*0290*/  BSSY.RECONVERGENT B0, `(.L_x_4) ;  /* 0x000000c000007945 */ /* 0x000fe80003800200 */
[C---:B------:R-:W-:Y:S02]  /*02a0*/  ISETP.NE.OR P2, PT, R0.reuse, 0x1, !P1 ;  /* 0x000000010000780c */ /* 0x040fe40004f45670 */
[----:B------:R-:W-:-:S11]  /*02b0*/  ISETP.NE.OR P0, PT, R0, 0x3, !P1 ;  /* 0x000000030000780c */ /* 0x000fd60004f05670 */
[----:B------:R-:W-:Y:S05]  /*02c0*/  @P2 BRA `(.L_x_5) ;  /* 0x0000000000202947 */ /* 0x000fea0003800000 */
[----:B------:R-:W3:Y:S02]  /*02d0*/  LDCU.64 UR4, c[0x0][0x348] ;  /* 0x00006900ff0477ac */ /* 0x000ee40008000a00 */
[----:B---3--:R-:W-:Y:S02]  /*02e0*/  UIADD3 UR6, UP1, UPT, UR4, 0x80, URZ ;  /* 0x0000008004067890 */ /* 0x008fe4000ff3e0ff */
[----:B------:R-:W-:Y:S02]  /*02f0*/  UIADD3 UR4, UP0, UPT, UR4, 0x180, URZ ;  /* 0x0000018004047890 */ /* 0x000fe4000ff1e0ff */
[----:B------:R-:W-:Y:S02]  /*0300*/  UIADD3.X UR7, UPT, UPT, URZ, UR5, URZ, UP1, !UPT ;  /* 0x00000005ff077290 */ /* 0x000fe40008ffe4ff */
[----:B------:R-:W-:-:S07]  /*0310*/  UIADD3.X UR5, UPT, UPT, URZ, UR5, URZ, UP0, !UPT ;  /* 0x00000005ff057290 */ /* 0x000fce00087fe4ff */
[----:B------:R3:W-:Y:S02]  /*0320*/  UTMACCTL.PF [UR6] ;  /* 0x00000000060079b9 */ /* 0x0007e40008040000 */
[----:B------:R3:W-:Y:S02]  /*0330*/  UTMACCTL.PF [UR4] ;  /* 0x00000000040079b9 */ /* 0x0007e40008040000 */
[----:B---3--:R-:W-:Y:S01]  /*0340*/  NOP ;  /* 0x0000000000007918 */ /* 0x008fe20000000000 */
.L_x_5:
[----:B------:R-:W-:Y:S05]  /*0350*/  BSYNC.RECONVERGENT B0 ;  /* 0x0000000000007941 */ /* 0x000fea0003800200 */
.L_x_4:
[----:B------:R-:W-:Y:S04]  /*0360*/  BSSY.RECONVERGENT B0, `(.L_x_6) ;  /* 0x000000a000007945 */ /* 0x000fe80003800200 */
        /* <DEDUP_REMOVED lines=9> */
.L_x_7:
[----:B------:R-:W-:Y:S05]  /*0400*/  BSYNC.RECONVERGENT B0 ;  /* 0x0000000000007941 */ /* 0x000fea0003800200 */
.L_x_6:
[----:B------:R-:W3:Y:S01]  /*0410*/  LDCU.64 UR4, c[0x0][0x888] ;  /* 0x00011100ff0477ac */ /* 0x000ee20008000a00 */
[----:B------:R-:W-:Y:S02]  /*0420*/  UISETP.EQ.U32.AND UP1, UPT, UR8, URZ, UPT ;  /* 0x000000ff0800728c */ /* 0x000fe4000bf22070 */
[----:B------:R-:W-:Y:S02]  /*0430*/  UPLOP3.LUT UP3, UPT, UPT, UPT, UPT, 0x80, 0x8 ;  /* 0x000000000008789c */ /* 0x000fe40003f6f070 */
[----:B---3--:R-:W-:-:S04]  /*0440*/  UISETP.NE.U32.AND UP0, UPT, UR4, URZ, UPT ;  /* 0x000000ff0400728c */ /* 0x008fc8000bf05070 */
[----:B------:R-:W-:-:S04]  /*0450*/  UISETP.NE.AND.EX UP0, UPT, UR5, URZ, UPT, UP0 ;  /* 0x000000ff0500728c */ /* 0x000fc8000bf05300 */
[----:B------:R-:W-:-:S04]  /*0460*/  UISETP.EQ.OR.EX UP2, UPT, UR9, URZ, !UP0, UP1 ;  /* 0x000000ff0900728c */ /* 0x000fc8000c742710 */
[----:B------:R-:W-:-:S06]  /*0470*/  UP2UR UR4, UPR, URZ, 0x4 ;  /* 0x00000004ff047883 */ /* 0x000fcc0008000000 */
[----:B------:R-:W-:Y:S01]  /*0480*/  MOV R51, UR4 ;  /* 0x0000000400337c02 */ /* 0x000fe20008000f00 */
[----:B------:R-:W-:Y:S06]  /*0490*/  BRA.U !UP2, `(.L_x_8) ;  /* 0x000000010a207547 */ /* 0x000fec000b800000 */
[----:B------:R-:W-:Y:S01]  /*04a0*/  UISETP.NE.U32.AND UP1, UPT, UR8, URZ, UPT ;  /* 0x000000ff0800728c */ /* 0x000fe2000bf25070 */
[----:B-----5:R-:W-:Y:S01]  /*04b0*/  FSETP.NEU.AND P0, PT, R27, RZ, PT ;  /* 0x000000ff1b00720b */ /* 0x020fe20003f0d000 */
[----:B------:R-:W-:Y:S02]  /*04c0*/  USEL UR4, URZ, 0xffffffff, UP0 ;  /* 0xffffffffff047887 */ /* 0x000fe40008000000 */
[----:B------:R-:W-:-:S10]  /*04d0*/  UISETP.NE.AND.EX UP1, UPT, UR9, URZ, UPT, UP1 ;  /* 0x000000ff0900728c */ /* 0x000fd4000bf25310 */
[----:B------:R-:W-:Y:S01]  /*04e0*/  VOTEU.ANY UP0, P0 ;  /* 0x0000000000ff7886 */ /* 0x000fe20000000100 */
[----:B------:R-:W-:-:S04]  /*04f0*/  @!UP1 USEL UR4, URZ, 0xffffffff, UP0 ;  /* 0xffffffffff049887 */ /* 0x000fc80008000000 */
[----:B------:R-:W-:-:S04]  /*0500*/  ULOP3.LUT UR4, UR4, 0x1, URZ, 0xc0, !UPT ;  /* 0x0000000104047892 */ /* 0x000fc8000f8ec0ff */
[----:B------:R-:W-:-:S11]  /*0510*/  UISETP.NE.U32.AND UP3, UPT, UR4, 0x1, UPT ;  /* 0x000000010400788c */ /* 0x000fd6000bf65070 */
.L_x_8:
[----:B------:R-:W3:Y:S01]  /*0520*/  SHFL.IDX PT, R0, R47, RZ, 0x1f ;  /* 0x00001fff2f007589 */ /* 0x000ee200000e0000 */
[----:B------:R-:W-:-:S04]  /*0530*/  UISETP.NE.AND UP0, UPT, UR21, 0x2, UPT ;  /* 0x000000021500788c */ /* 0x000fc8000bf05270 */
[----:B------:R-:W-:Y:S02]  /*0540*/  UISETP.EQ.AND UP1, UPT, UR68, URZ, !UP0 ;  /* 0x000000ff4400728c */ /* 0x000fe4000c722270 */
[----:B------:R-:W-:-:S04]  /*0550*/  USEL UR46, URZ, 0x1, UP0 ;  /* 0x00000001ff2e7887 */ /* 0x000fc80008000000 */
[----:B------:R-:W-:Y:S02]  /*0560*/  PLOP3.LUT P4, PT, P1, PT, UP1, 0x80, 0x8 ;  /* 0x000000000008781c */ /* 0x000fe40000f8f018 */
[----:B---3--:R-:W-:-:S13]  /*0570*/  ISETP.NE.AND P0, PT, R0, RZ, PT ;  /* 0x000000ff0000720c */ /* 0x008fda0003f05270 */
[----:B------:R-:W-:Y:S05]  /*0580*/  @P0 BRA `(.L_x_9) ;  /* 0x0000000000640947 */ /* 0x000fea0003800000 */
[----:B------:R-:W-:Y:S01]  /*0590*/  UMOV UR4, 0x400 ;  /* 0x0000040000047882 */ /* 0x000fe20000000000 */
[----:B------:R-:W-:Y:S01]  /*05a0*/  UMOV UR8, 0x1 ;  /* 0x0000000100087882 */ /* 0x000fe20000000000 */
[----:B------:R-:W-:Y:S01]  /*05b0*/  UMOV UR6, 0x2 ;  /* 0x0000000200067882 */ /* 0x000fe20000000000 */
[----:B------:R-:W-:Y:S02]  /*05c0*/  ULEA UR4, UR47, UR4, 0x18 ;  /* 0x000000042f047291 */ /* 0x000fe4000f8ec0ff */
[----:B------:R-:W-:-:S04]  /*05d0*/  UIADD3 UR8, UPT, UPT, -UR8, 0x100000, URZ ;  /* 0x0010000008087890 */ /* 0x000fc8000fffe1ff */
[----:B------:R-:W-:Y:S02]  /*05e0*/  USHF.L.U32 UR9, UR8, 0xb, URZ ;  /* 0x0000000b08097899 */ /* 0x000fe400080006ff */
[----:B------:R-:W-:Y:S02]  /*05f0*/  USHF.L.U32 UR8, UR8, 0x1, URZ ;  /* 0x0000000108087899 */ /* 0x000fe400080006ff */
[----:B------:R-:W-:-:S04]  /*0600*/  UIADD3 UR6, UPT, UPT, -UR6, 0x100000, URZ ;  /* 0x0010000006067890 */ /* 0x000fc8000fffe1ff */
[----:B------:R-:W-:Y:S02]  /*0610*/  USHF.L.U32 UR7, UR6, 0xb, URZ ;  /* 0x0000000b06077899 */ /* 0x000fe400080006ff */
[----:B------:R-:W-:Y:S01]  /*0620*/  USHF.L.U32 UR6, UR6, 0x1, URZ ;  /* 0x0000000106067899 */ /* 0x000fe200080006ff */
[----:B------:R-:W-:Y:S01]  /*0630*/  ELECT P0, URZ, PT ;  /* 0x0000000000ff782f */ /* 0x000fe20003800000 */
[----:B------:R-:W3:Y:S02]  /*0640*/  FENCE.VIEW.ASYNC.S ;  /* 0x00000000000073c6 */ /* 0x000ee40000000000 */
[----:B---3--:R3:W4:Y:S08]  /*0650*/  SYNCS.EXCH.64 URZ, [UR4], UR8 ;  /* 0x0000000804ff75b2 */ /* 0x0087300008000100 */
[----:B------:R3:W1:Y:S01]  /*0660*/  SYNCS.EXCH.64 URZ, [UR4+0x30], UR6 ;  /* 0x0000300604ff75b2 */ /* 0x0006620008000100 */
        /* <DEDUP_REMOVED lines=10> */
[----:B------:R-:W-:Y:S01]  /*0710*/  NOP ;  /* 0x0000000000007918 */ /* 0x000fe20000000000 */
.L_x_9:
[----:B------:R-:W2:Y:S01]  /*0720*/  SHFL.IDX PT, R0, R47, RZ, 0x1f ;  /* 0x00001fff2f007589 */ /* 0x000ea200000e0000 */
[----:B------:R-:W-:Y:S01]  /*0730*/  NOP ;  /* 0x0000000000007918 */ /* 0x000fe20000000000 */
[----:B--2---:R-:W-:-:S13]  /*0740*/  ISETP.NE.AND P0, PT, R0, 0x1, PT ;  /* 0x000000010000780c */ /* 0x004fda0003f05270 */
[----:B------:R-:W-:Y:S05]  /*0750*/  @P0 BRA `(.L_x_10) ;  /* 0x0000000000540947 */ /* 0x000fea0003800000 */
[----:B---3--:R-:W-:Y:S01]  /*0760*/  UMOV UR4, 0x400 ;  /* 0x0000040000047882 */ /* 0x008fe20000000000 */
        /* <DEDUP_REMOVED lines=10> */
[----:B------:R-:W2:Y:S02]  /*0810*/  FENCE.VIEW.ASYNC.S ;  /* 0x00000000000073c6 */ /* 0x000ea40000000000 */
[----:B--2---:R2:W3:Y:S08]  /*0820*/  SYNCS.EXCH.64 URZ, [UR4+0x60], UR8 ;  /* 0x0000600804ff75b2 */ /* 0x0044f00008000100 */
        /* <DEDUP_REMOVED lines=8> */
.L_x_10:
[----:B------:R-:W4:Y:S01]  /*08b0*/  SHFL.IDX PT, R0, R47, RZ, 0x1f ;  /* 0x00001fff2f007589 */ /* 0x000f2200000e0000 */
[----:B------:R-:W-:Y:S01]  /*08c0*/  NOP ;  /* 0x0000000000007918 */ /* 0x000fe20000000000 */
[----:B----4-:R-:W-:-:S13]  /*08d0*/  ISETP.NE.AND P0, PT, R0, 0x3, PT ;  /* 0x000000030000780c */ /* 0x010fda0003f05270 */
[----:B------:R-:W-:Y:S05]  /*08e0*/  @P0 BRA `(.L_x_11) ;  /* 0x00000000002c0947 */ /* 0x000fea0003800000 */
[----:B--23--:R-:W-:Y:S01]  /*08f0*/  UMOV UR6, 0x400 ;  /* 0x0000040000067882 */ /* 0x00cfe20000000000 */
[----:B------:R-:W-:Y:S01]  /*0900*/  UMOV UR4, 0x20 ;  /* 0x0000002000047882 */ /* 0x000fe20000000000 */
[----:B------:R-:W-:Y:S02]  /*0910*/  ULEA UR6, UR47, UR6, 0x18 ;  /* 0x000000062f067291 */ /* 0x000fe4000f8ec0ff */
[----:B------:R-:W-:-:S04]  /*0920*/  UIADD3 UR4, UPT, UPT, -UR4, 0x100000, URZ ;  /* 0x0010000004047890 */ /* 0x000fc8000fffe1ff */
[----:B------:R-:W-:Y:S02]  /*0930*/  USHF.L.U32 UR5, UR4, 0xb, URZ ;  /* 0x0000000b04057899 */ /* 0x000fe400080006ff */
[----:B------:R-:W-:Y:S01]  /*0940*/  USHF.L.U32 UR4, UR4, 0x1, URZ ;  /* 0x0000000104047899 */ /* 0x000fe200080006ff */
[----:B------:R-:W-:Y:S01]  /*0950*/  ELECT P0, URZ, PT ;  /* 0x0000000000ff782f */ /* 0x000fe20003800000 */
[----:B------:R-:W2:Y:S10]  /*0960*/  FENCE.VIEW.ASYNC.S ;  /* 0x00000000000073c6 */ /* 0x000eb40000000000 */
[----:B--2---:R4:W2:Y:S01]  /*0970*/  SYNCS.EXCH.64 URZ, [UR6+0xa0], UR4 ;  /* 0x0000a00406ff75b2 */ /* 0x0048a20008000100 */
[----:B------:R4:W3:Y:S02]  /*0980*/  SYNCS.EXCH.64 URZ, [UR6+0xa8], UR4 ;  /* 0x0000a80406ff75b2 */ /* 0x0008e40008000100 */
[----:B----4-:R-:W-:Y:S01]  /*0990*/  NOP ;  /* 0x0000000000007918 */ /* 0x010fe20000000000 */
.L_x_11:
[----:B------:R-:W4:Y:S01]  /*09a0*/  SHFL.IDX PT, R0, R47, RZ, 0x1f ;  /* 0x00001fff2f007589 */ /* 0x000f2200000e0000 */
[----:B------:R-:W-:Y:S01]  /*09b0*/  NOP ;  /* 0x0000000000007918 */ /* 0x000fe20000000000 */
[----:B----4-:R-:W-:-:S13]  /*09c0*/  ISETP.NE.AND P0, PT, R0, 0x4, PT ;  /* 0x000000040000780c */ /* 0x010fda0003f05270 */
[----:B------:R-:W-:Y:S05]  /*09d0*/  @P0 BRA `(.L_x_12) ;  /* 0x0000000000480947 */ /* 0x000fea0003800000 */
[----:B--23--:R-:W-:Y:S01]  /*09e0*/  UMOV UR4, 0x3a0 ;  /* 0x000003a000047882 */ /* 0x00cfe20000000000 */
[----:B------:R-:W-:Y:S01]  /*09f0*/  UMOV UR6, 0x400 ;  /* 0x0000040000067882 */ /* 0x000fe20000000000 */
[----:B------:R-:W-:Y:S01]  /*0a00*/  USEL UR4, UR4, 0x320, UP3 ;  /* 0x0000032004047887 */ /* 0x000fe20009800000 */
        /* <DEDUP_REMOVED lines=10> */
[----:B--2---:R4:W2:Y:S08]  /*0ab0*/  SYNCS.EXCH.64 URZ, [UR6+0xb0], UR8 ;  /* 0x0000b00806ff75b2 */ /* 0x0048b00008000100 */
[----:B------:R4:W3:Y:S01]  /*0ac0*/  SYNCS.EXCH.64 URZ, [UR6+0xc0], UR4 ;  /* 0x0000c00406ff75b2 */ /* 0x0008e20008000100 */
[----:B------:R4:W1:Y:S01]  /*0ad0*/  SYNCS.EXCH.64 URZ, [UR6+0xb8], UR8 ;  /* 0x0000b80806ff75b2 */ /* 0x0008620008000100 */
[----:B------:R4:W1:Y:S02]  /*0ae0*/  SYNCS.EXCH.64 URZ, [UR6+0xc8], UR4 ;  /* 0x0000c80406ff75b2 */ /* 0x0008640008000100 */
[----:B----4-:R-:W-:Y:S01]  /*0af0*/  NOP ;  /* 0x0000000000007918 */ /* 0x010fe20000000000 */
.L_x_12:
[----:B------:R-:W4:Y:S01]  /*0b00*/  SHFL.IDX PT, R0, R47, RZ, 0x1f ;  /* 0x00001fff2f007589 */ /* 0x000f2200000e0000 */
[----:B------:R-:W-:Y:S01]  /*0b10*/  NOP ;  /* 0x0000000000007918 */ /* 0x000fe20000000000 */
[----:B----4-:R-:W-:-:S13]  /*0b20*/  ISETP.NE.AND P0, PT, R0, 0x5, PT ;  /* 0x000000050000780c */ /* 0x010fda0003f05270 */
[----:B------:R-:W-:Y:S05]  /*0b30*/  @P0 BRA `(.L_x_13) ;  /* 0x0000000000540947 */ /* 0x000fea0003800000 */
[----:B--23--:R-:W-:Y:S01]  /*0b40*/  UMOV UR4, 0x400 ;  /* 0x0000040000047882 */ /* 0x00cfe20000000000 */
        /* <DEDUP_REMOVED lines=14> */
[----:B------:R4:W1:Y:S01]  /*0c30*/  SYNCS.EXCH.64 URZ, [UR4+0xf8], UR8 ;  /* 0x0000f80804ff75b2 */ /* 0x0008620008000100 */
[----:B------:R4:W1:Y:S01]  /*0c40*/  SYNCS.EXCH.64 URZ, [UR4+0xe0], UR6 ;  /* 0x0000e00604ff75b2 */ /* 0x0008620008000100 */
[----:B------:R4:W1:Y:S01]  /*0c50*/  SYNCS.EXCH.64 URZ, [UR4+0x100], UR8 ;  /* 0x0001000804ff75b2 */ /* 0x0008620008000100 */
[----:B------:R4:W1:Y:S01]  /*0c60*/  SYNCS.EXCH.64 URZ, [UR4+0xe8], UR6 ;  /* 0x0000e80604ff75b2 */ /* 0x0008620008000100 */
[----:B------:R4:W1:Y:S02]  /*0c70*/  SYNCS.EXCH.64 URZ, [UR4+0x108], UR8 ;  /* 0x0001080804ff75b2 */ /* 0x0008640008000100 */
[----:B----4-:R-:W-:Y:S01]  /*0c80*/  NOP ;  /* 0x0000000000007918 */ /* 0x010fe20000000000 */
.L_x_13:
[----:B------:R-:W4:Y:S01]  /*0c90*/  SHFL.IDX PT, R0, R47, RZ, 0x1f ;  /* 0x00001fff2f007589 */ /* 0x000f2200000e0000 */
[----:B------:R-:W-:Y:S01]  /*0ca0*/  ISETP.NE.OR P1, PT, RZ, UR21, !P1 ;  /* 0x00000015ff007c0c */ /* 0x000fe2000cf25670 */
        /* <DEDUP_REMOVED lines=12> */
[----:B------:R4:W3:Y:S01]  /*0d70*/  SYNCS.EXCH.64 URZ, [UR4+0x120], UR6 ;  /* 0x0001200604ff75b2 */ /* 0x0008e20008000100 */
[----:B------:R4:W1:Y:S01]  /*0d80*/  SYNCS.EXCH.64 URZ, [UR4+0x118], UR6 ;  /* 0x0001180604ff75b2 */ /* 0x0008620008000100 */
[----:B------:R4:W1:Y:S02]  /*0d90*/  SYNCS.EXCH.64 URZ, [UR4+0x128], UR6 ;  /* 0x0001280604ff75b2 */ /* 0x0008640008000100 */
[----:B----4-:R-:W-:Y:S01]  /*0da0*/  NOP ;  /* 0x0000000000007918 */ /* 0x010fe20000000000 */
.L_x_14:
[----:B------:R-:W-:Y:S01]  /*0db0*/  VOTEU.ALL UP0, P1 ;  /* 0x0000000000ff7886 */ /* 0x000fe20000800000 */
[----:B--23--:R-:W-:Y:S01]  /*0dc0*/  UMOV UR4, 0x20 ;  /* 0x0000002000047882 */ /* 0x00cfe20000000000 */
[----:B------:R-:W2:Y:S01]  /*0dd0*/  LDCU UR7, c[0x0][0x36c] ;  /* 0x00006d80ff0777ac */ /* 0x000ea20008000800 */
[----:B------:R-:W-:Y:S01]  /*0de0*/  NOP ;  /* 0x0000000000007918 */ /* 0x000fe20000000000 */
[----:B------:R-:W-:Y:S01]  /*0df0*/  LOP3.LUT R0, R60, 0x1f, RZ, 0xc0, !PT ;  /* 0x0000001f3c007812 */ /* 0x000fe200078ec0ff */
[----:B------:R-:W-:Y:S01]  /*0e00*/  @!UP0 UMOV UR6, 0x400 ;  /* 0x0000040000068882 */ /* 0x000fe20000000000 */
[----:B------:R-:W-:-:S04]  /*0e10*/  @!UP0 UIADD3 UR4, UPT, UPT, -UR4, 0x100000, URZ ;  /* 0x0010000004048890 */ /* 0x000fc8000fffe1ff */
[----:B------:R-:W-:Y:S02]  /*0e20*/  @!UP0 USHF.L.U32 UR5, UR4, 0xb, URZ ;  /* 0x0000000b04058899 */ /* 0x000fe400080006ff */
[----:B------:R-:W-:Y:S02]  /*0e30*/  @!UP0 USHF.L.U32 UR4, UR4, 0x1, URZ ;  /* 0x0000000104048899 */ /* 0x000fe400080006ff */
[----:B------:R-:W-:Y:S01]  /*0e40*/  @!UP0 ULEA UR6, UR47, UR6, 0x18 ;  /* 0x000000062f068291 */ /* 0x000fe2000f8ec0ff */
[----:B------:R-:W-:Y:S01]  /*0e50*/  VOTEU.ALL UP0, P1 ;  /* 0x0000000000ff7886 */ /* 0x000fe20000800000 */
[----:B------:R-:W-:Y:S02]  /*0e60*/  UISETP.NE.AND UP4, UPT, UR21, URZ, UPT ;  /* 0x000000ff1500728c */ /* 0x000fe4000bf85270 */
[----:B--2---:R-:W-:Y:S01]  /*0e70*/  UISETP.EQ.U32.AND UP5, UPT, UR7, 0x1, UPT ;  /* 0x000000010700788c */ /* 0x004fe2000bfa2070 */
[----:B------:R-:W2:Y:S07]  /*0e80*/  FENCE.VIEW.ASYNC.S ;  /* 0x00000000000073c6 */ /* 0x000eae0000000000 */
[----:B--2---:R2:W3:Y:S01]  /*0e90*/  @!UP0 SYNCS.EXCH.64 URZ, [UR6+0x130], UR4 ;  /* 0x0001300406ff85b2 */ /* 0x0044e20008000100 */
[----:B------:R-:W-:Y:S05]  /*0ea0*/  BRA.U !UP5, `(.L_x_15) ;  /* 0x000000010d087547 */ /* 0x000fea000b800000 */
[----:B-1-3--:R-:W-:Y:S01]  /*0eb0*/  UCGABAR_ARV ;  /* 0x00000000000079c7 */ /* 0x00afe20008000000 */
[----:B------:R-:W-:Y:S05]  /*0ec0*/  BRA `(.L_x_16) ;  /* 0x0000000000047947 */ /* 0x000fea0003800000 */
.L_x_15:
[----:B-1-3--:R-:W-:Y:S01]  /*0ed0*/  NOP ;  /* 0x0000000000007918 */ /* 0x00afe20000000000 */
.L_x_16:
[----:B------:R-:W1:Y:S01]  /*0ee0*/  S2UR UR20, SR_CTAID.X ;  /* 0x00000000001479c3 */ /* 0x000e620000002500 */
[----:B------:R-:W-:-:S05]  /*0ef0*/  CS2R.32 R50, SR_CgaSize ;  /* 0x0000000000327805 */ /* 0x000fca0000008a00 */
[----:B------:R-:W-:-:S05]  /*0f00*/  IMAD R50, R50, -0xa0, RZ ;  /* 0xffffff6032327824 */ /* 0x000fca00078e02ff */
[----:B--2---:R-:W-:-:S14]  /*0f10*/  R2UR UR5, R50 ;  /* 0x00000000320572ca */ /* 0x004fdc00000e0000 */
[----:B------:R-:W2:Y:S01]  /*0f20*/  LDCU UR5, c[0x0][UR5+0x2b0] ;  /* 0x00005600050577ac */ /* 0x000ea20008000800 */
[----:B------:R-:W-:-:S05]  /*0f30*/  CS2R.32 R50, SR_CgaSize ;  /* 0x0000000000327805 */ /* 0x000fca0000008a00 */
[----:B------:R-:W-:-:S05]  /*0f40*/  IMAD R50, R50, -0xa0, RZ ;  /* 0xffffff6032327824 */ /* 0x000fca00078e02ff */
[----:B------:R-:W-:-:S14]  /*0f50*/  R2UR UR4, R50 ;  /* 0x00000000320472ca */ /* 0x000fdc00000e0000 */
[----:B------:R-:W3:Y:S01]  /*0f60*/  LDCU UR4, c[0x0][UR4+0x2b4] ;  /* 0x00005680040477ac */ /* 0x000ee20008000800 */
[----:B------:R-:W4:Y:S01]  /*0f70*/  S2UR UR7, SR_CTAID.Y ;  /* 0x00000000000779c3 */ /* 0x000f220000002600 */
[----:B------:R-:W-:-:S05]  /*0f80*/  CS2R.32 R50, SR_CgaSize ;  /* 0x0000000000327805 */ /* 0x000fca0000008a00 */
[----:B------:R-:W-:-:S05]  /*0f90*/  IMAD R50, R50, -0xa0, RZ ;  /* 0xffffff6032327824 */ /* 0x000fca00078e02ff */
[----:B------:R-:W-:-:S14]  /*0fa0*/  R2UR UR8, R50 ;  /* 0x00000000320872ca */ /* 0x000fdc00000e0000 */
[----:B------:R-:W3:Y:S01]  /*0fb0*/  LDCU UR8, c[0x0][UR8+0x2a0] ;  /* 0x00005400080877ac */ /* 0x000ee20008000800 */
[----:B------:R-:W3:Y:S01]  /*0fc0*/  LDCU UR25, c[0x0][0xb24] ;  /* 0x00016480ff1977ac */ /* 0x000ee20008000800 */
[----:B------:R-:W1:Y:S01]  /*0fd0*/  S2UR UR36, SR_CTAID.Z ;  /* 0x00000000002479c3 */ /* 0x000e620000002700 */
[----:B------:R-:W-:-:S05]  /*0fe0*/  CS2R.32 R50, SR_CgaSize ;  /* 0x0000000000327805 */ /* 0x000fca0000008a00 */
[----:B------:R-:W-:-:S05]  /*0ff0*/  IMAD R50, R50, -0xa0, RZ ;  /* 0xffffff6032327824 */ /* 0x000fca00078e02ff */
[----:B------:R-:W-:-:S14]  /*1000*/  R2UR UR63, R50 ;  /* 0x00000000323f72ca */ /* 0x000fdc00000e0000 */
[----:B------:R-:W3:Y:S01]  /*1010*/  LDCU UR63, c[0x0][UR63+0x2a4] ;  /* 0x000054803f3f77ac */ /* 0x000ee20008000800 */
[----:B------:R-:W-:Y:S02]  /*1020*/  UISETP.GT.U32.AND UP0, UPT, UR68, 0xffff, UPT ;  /* 0x0000ffff4400788c */ /* 0x000fe4000bf04070 */
[----:B------:R-:W-:Y:S01]  /*1030*/  USHF.L.U32 UR37, UR47, 0xa, URZ ;  /* 0x0000000a2f257899 */ /* 0x000fe200080006ff */
[----:B-1----:R-:W-:Y:S01]  /*1040*/  I2FP.F32.U32 R3, UR20 ;  /* 0x0000001400037c45 */ /* 0x002fe20008201000 */
[----:B------:R-:W-:Y:S01]  /*1050*/  UMOV UR28, 0x5 ;  /* 0x00000005001c7882 */ /* 0x000fe20000000000 */
[----:B------:R-:W1:Y:S03]  /*1060*/  LDCU UR45, c[0x0][0xb24] ;  /* 0x00016480ff2d77ac */ /* 0x000e660008000800 */
[----:B--2---:R-:W-:Y:S01]  /*1070*/  FMUL R3, R3, UR5 ;  /* 0x0000000503037c20 */ /* 0x004fe20008400000 */
[----:B------:R-:W2:Y:S01]  /*1080*/  LDCU UR27, c[0x0][0xb30] ;  /* 0x00016600ff1b77ac */ /* 0x000ea20008000800 */
[----:B----4-:R-:W-:Y:S01]  /*1090*/  I2FP.F32.U32 R2, UR7 ;  /* 0x0000000700027c45 */ /* 0x010fe20008201000 */
[----:B------:R-:W-:-:S03]  /*10a0*/  USHF.L.U32 UR55, UR20, 0x6, URZ ;  /* 0x0000000614377899 */ /* 0x000fc600080006ff */
[----:B------:R-:W4:Y:S01]  /*10b0*/  F2I.U32.TRUNC.NTZ R3, R3 ;  /* 0x0000000300037305 */ /* 0x000f22000020f000 */
[----:B------:R-:W-:Y:S01]  /*10c0*/  USEL UR31, UR68, 0xffff, !UP0 ;  /* 0x0000ffff441f7887 */ /* 0x000fe2000c000000 */
[----:B---3--:R-:W-:Y:S01]  /*10d0*/  FMUL R2, R2, UR4 ;  /* 0x0000000402027c20 */ /* 0x008fe20008400000 */
[----:B------:R-:W-:Y:S01]  /*10e0*/  UISETP.GE.AND UP2, UPT, UR25, 0x1, UPT ;  /* 0x000000011900788c */ /* 0x000fe2000bf46270 */
[----:B------:R-:W-:-:S04]  /*10f0*/  UMOV UR24, UR7 ;  /* 0x0000000700187c82 */ /* 0x000fc80008000000 */
[----:B------:R-:W3:Y:S01]  /*1100*/  F2I.U32.TRUNC.NTZ R2, R2 ;  /* 0x0000000200027305 */ /* 0x000ee2000020f000 */
[----:B----4-:R-:W-:Y:S02]  /*1110*/  R2UR UR4, R3 ;  /* 0x00000000030472ca */ /* 0x010fe400000e0000 */
[----:B------:R-:W-:Y:S02]  /*1120*/  PRMT R3, RZ, 0x7610, R3 ;  /* 0x00007610ff037816 */ /* 0x000fe40000000003 */
[----:B---3--:R-:W-:Y:S02]  /*1130*/  R2UR UR6, R2 ;  /* 0x00000000020672ca */ /* 0x008fe400000e0000 */
[----:B------:R-:W-:-:S07]  /*1140*/  PRMT R2, RZ, 0x7610, R2 ;  /* 0x00007610ff027816 */ /* 0x000fce0000000002 */
[----:B------:R-:W-:-:S04]  /*1150*/  UIADD3 UR5, UPT, UPT, -UR4, URZ, URZ ;  /* 0x000000ff04057290 */ /* 0x000fc8000fffe1ff */
[----:B------:R-:W-:Y:S02]  /*1160*/  UIMAD UR5, UR8, UR5, UR20 ;  /* 0x00000005080572a4 */ /* 0x000fe4000f8e0214 */
[----:B------:R-:W-:-:S04]  /*1170*/  UIADD3 UR4, UPT, UPT, -UR6, URZ, URZ ;  /* 0x000000ff06047290 */ /* 0x000fc8000fffe1ff */
[----:B------:R-:W-:Y:S01]  /*1180*/  IMAD.U32 R50, RZ, RZ, UR5 ;  /* 0x00000005ff327e24 */ /* 0x000fe2000f8e00ff */
[----:B------:R-:W-:Y:S01]  /*1190*/  UIMAD UR63, UR63, UR4, UR7 ;  /* 0x000000043f3f72a4 */ /* 0x000fe2000f8e0207 */
[----:B-12---:R-:W-:Y:S11]  /*11a0*/  BRA.U UP4, `(.L_x_17) ;  /* 0x0000000104407547 */ /* 0x006ff6000b800000 */
[----:B------:R-:W-:-:S13]  /*11b0*/  R2UR UR4, R50 ;  /* 0x00000000320472ca */ /* 0x000fda00000e0000 */
[----:B------:R-:W-:Y:S02]  /*11c0*/  UISETP.GT.U32.AND UP0, UPT, UR4, 0x1, UPT ;  /* 0x000000010400788c */ /* 0x000fe4000bf04070 */
[----:B------:R-:W-:Y:S02]  /*11d0*/  ULOP3.LUT UR4, UR4, 0xfffffffe, URZ, 0xc0, !UPT ;  /* 0xfffffffe04047892 */ /* 0x000fe4000f8ec0ff */
[----:B------:R-:W-:Y:S02]  /*11e0*/  UISETP.NE.AND UP1, UPT, UR63, URZ, UP0 ;  /* 0x000000ff3f00728c */ /* 0x000fe40008725270 */
[----:B------:R-:W-:Y:S02]  /*11f0*/  UISETP.NE.AND UP0, UPT, UR63, 0x1, UP0 ;  /* 0x000000013f00788c */ /* 0x000fe40008705270 */
[----:B------:R-:W-:Y:S02]  /*1200*/  USEL UR7, URZ, 0x1, UP1 ;  /* 0x00000001ff077887 */ /* 0x000fe40008800000 */
[----:B------:R-:W-:-:S02]  /*1210*/  USEL UR6, URZ, 0x4, UP0 ;  /* 0x00000004ff067887 */ /* 0x000fc40008000000 */
[----:B------:R-:W-:Y:S02]  /*1220*/  USEL UR5, URZ, 0x2, UP1 ;  /* 0x00000002ff057887 */ /* 0x000fe40008800000 */
[----:B------:R-:W-:Y:S02]  /*1230*/  ULEA UR4, UR63, UR4, 0x1 ;  /* 0x000000043f047291 */ /* 0x000fe4000f8e08ff */
[----:B------:R-:W-:Y:S02]  /*1240*/  USEL UR8, URZ, 0x8, UP0 ;  /* 0x00000008ff087887 */ /* 0x000fe40008000000 */
[----:B------:R-:W-:-:S03]  /*1250*/  UIADD3 UR5, UPT, UPT, UR5, UR6, UR7 ;  /* 0x0000000605057290 */ /* 0x000fc6000fffe007 */
[----:B------:R-:W-:Y:S01]  /*1260*/  UMOV UR6, 0x3 ;  /* 0x0000000300067882 */ /* 0x000fe20000000000 */
[----:B------:R-:W-:Y:S02]  /*1270*/  UIADD3 UR5, UPT, UPT, UR5, UR8, URZ ;  /* 0x0000000805057290 */ /* 0x000fe4000fffe0ff */
[----:B------:R-:W-:-:S04]  /*1280*/  USHF.L.U32 UR4, UR6, UR4, URZ ;  /* 0x0000000406047299 */ /* 0x000fc800080006ff */
[----:B------:R-:W-:Y:S02]  /*1290*/  MOV R3, UR5 ;  /* 0x0000000500037c02 */ /* 0x000fe40008000f00 */
[----:B------:R-:W-:Y:S02]  /*12a0*/  IMAD.U32 R2, RZ, RZ, UR4 ;  /* 0x00000004ff027e24 */ /* 0x000fe4000f8e00ff */
.L_x_17:
[----:B------:R-:W-:Y:S05]  /*12b0*/  BRA.U !UP2, `(.L_x_18) ;  /* 0x000000010ad47547 */ /* 0x000fea000b800000 */
[----:B------:R-:W1:Y:S01]  /*12c0*/  LDCU.128 UR12, c[0x0][0xb10] ;  /* 0x00016200ff0c77ac */ /* 0x000e620008000c00 */
[----:B------:R-:W2:Y:S01]  /*12d0*/  LDCU UR6, c[0x0][0x370] ;  /* 0x00006e00ff0677ac */ /* 0x000ea20008000800 */
[----:B------:R-:W3:Y:S01]  /*12e0*/  LDCU UR5, c[0x0][0x374] ;  /* 0x00006e80ff0577ac */ /* 0x000ee20008000800 */
[----:B------:R-:W4:Y:S01]  /*12f0*/  LDCU UR26, c[0x0][0xb0c] ;  /* 0x00016180ff1a77ac */ /* 0x000f220008000800 */
[----:B------:R-:W4:Y:S01]  /*1300*/  LDCU UR4, c[0x0][0xb20] ;  /* 0x00016400ff0477ac */ /* 0x000f220008000800 */
[----:B------:R-:W4:Y:S01]  /*1310*/  LDCU.64 UR8, c[0x0][0xb28] ;  /* 0x00016500ff0877ac */ /* 0x000f220008000a00 */
[----:B-1----:R-:W-:Y:S02]  /*1320*/  UISETP.NE.AND UP0, UPT, UR14, 0x1, UPT ;  /* 0x000000010e00788c */ /* 0x002fe4000bf05270 */
[----:B---3--:R-:W-:Y:S02]  /*1330*/  UIMAD.WIDE.U32 UR10, UR5, UR15, URZ ;  /* 0x0000000f050a72a5 */ /* 0x008fe4000f8e00ff */
[----:B--2---:R-:W-:-:S02]  /*1340*/  UIMAD.WIDE.U32 UR18, UR6, UR12, URZ ;  /* 0x0000000c061272a5 */ /* 0x004fc4000f8e00ff */
[----:B----4-:R-:W-:Y:S02]  /*1350*/  UISETP.NE.AND UP1, UPT, UR26, 0x1, UPT ;  /* 0x000000011a00788c */ /* 0x010fe4000bf25270 */
[----:B------:R-:W-:Y:S01]  /*1360*/  UISETP.NE.AND UP2, UPT, UR25, 0x1, UPT ;  /* 0x000000011900788c */ /* 0x000fe2000bf45270 */
[----:B------:R-:W-:Y:S02]  /*1370*/  UMOV UR10, UR11 ;  /* 0x0000000b000a7c82 */ /* 0x000fe40008000000 */
[----:B------:R-:W-:Y:S01]  /*1380*/  UMOV UR18, UR19 ;  /* 0x0000001300127c82 */ /* 0x000fe20008000000 */
[----:B------:R-:W-:Y:S02]  /*1390*/  @UP0 USHF.R.U32.HI UR5, URZ, UR4, UR10 ;  /* 0x00000004ff050299 */ /* 0x000fe4000801160a */
[----:B------:R-:W-:Y:S02]  /*13a0*/  UIMAD.WIDE.U32 UR22, UR24, UR15, URZ ;  /* 0x0000000f181672a5 */ /* 0x000fe4000f8e00ff */
[----:B------:R-:W-:-:S02]  /*13b0*/  UIMAD.WIDE.U32 UR10, UR5, UR8, URZ ;  /* 0x00000008050a72a5 */ /* 0x000fc4000f8e00ff */
[----:B------:R-:W-:Y:S02]  /*13c0*/  @UP1 USHF.R.U32.HI UR6, URZ, UR13, UR18 ;  /* 0x0000000dff061299 */ /* 0x000fe40008011612 */
[----:B------:R-:W-:Y:S02]  /*13d0*/  UIMAD.WIDE.U32 UR16, UR20, UR12, URZ ;  /* 0x0000000c141072a5 */ /* 0x000fe4000f8e00ff */
[----:B------:R-:W-:Y:S01]  /*13e0*/  UIMAD.WIDE.U32 UR18, UR6, UR8, URZ ;  /* 0x00000008061272a5 */ /* 0x000fe2000f8e00ff */
[----:B------:R-:W-:Y:S01]  /*13f0*/  UMOV UR22, UR23 ;  /* 0x0000001700167c82 */ /* 0x000fe20008000000 */
[----:B------:R-:W-:Y:S01]  /*1400*/  UMOV UR10, UR11 ;  /* 0x0000000b000a7c82 */ /* 0x000fe20008000000 */
[----:B------:R-:W-:Y:S02]  /*1410*/  USHF.R.U32.HI UR22, URZ, UR4, UR22 ;  /* 0x00000004ff167299 */ /* 0x000fe40008011616 */
[----:B------:R-:W-:Y:S02]  /*1420*/  @UP2 USHF.R.U32.HI UR5, URZ, UR9, UR10 ;  /* 0x00000009ff052299 */ /* 0x000fe4000801160a */
[----:B------:R-:W-:Y:S01]  /*1430*/  UMOV UR7, UR19 ;  /* 0x0000001300077c82 */ /* 0x000fe20008000000 */
[----:B------:R-:W-:Y:S01]  /*1440*/  UMOV UR16, UR17 ;  /* 0x0000001100107c82 */ /* 0x000fe20008000000 */
[----:B------:R-:W-:-:S02]  /*1450*/  @UP2 USHF.R.U32.HI UR6, URZ, UR9, UR7 ;  /* 0x00000009ff062299 */ /* 0x000fc40008011607 */
[----:B------:R-:W-:Y:S02]  /*1460*/  USHF.R.U32.HI UR13, URZ, UR13, UR16 ;  /* 0x0000000dff0d7299 */ /* 0x000fe40008011610 */
[----:B------:R-:W-:Y:S02]  /*1470*/  USEL UR4, UR24, UR22, !UP0 ;  /* 0x0000001618047287 */ /* 0x000fe4000c000000 */
[----:B------:R-:W-:Y:S02]  /*1480*/  UIMAD UR7, UR5, UR25, URZ ;  /* 0x00000019050772a4 */ /* 0x000fe4000f8e02ff */
[----:B------:R-:W-:Y:S02]  /*1490*/  USEL UR5, UR20, UR13, !UP1 ;  /* 0x0000000d14057287 */ /* 0x000fe4000c800000 */
[----:B------:R-:W-:Y:S02]  /*14a0*/  UIMAD UR12, UR6, UR25, URZ ;  /* 0x00000019060c72a4 */ /* 0x000fe4000f8e02ff */
[----:B------:R-:W-:-:S02]  /*14b0*/  UISETP.GE.AND UP0, UPT, UR4, UR7, UPT ;  /* 0x000000070400728c */ /* 0x000fc4000bf06270 */
[----:B------:R-:W-:Y:S02]  /*14c0*/  UIMAD.WIDE.U32 UR10, UR4, UR8, URZ ;  /* 0x00000008040a72a5 */ /* 0x000fe4000f8e00ff */
[----:B------:R-:W-:Y:S02]  /*14d0*/  UISETP.GE.OR UP0, UPT, UR5, UR12, UP0 ;  /* 0x0000000c0500728c */ /* 0x000fe40008706670 */
[----:B------:R-:W-:Y:S02]  /*14e0*/  UIMAD.WIDE.U32 UR12, UR5, UR8, URZ ;  /* 0x00000008050c72a5 */ /* 0x000fe4000f8e00ff */
[----:B------:R-:W-:Y:S01]  /*14f0*/  UIADD3 UR10, UPT, UPT, -UR4, URZ, URZ ;  /* 0x000000ff040a7290 */ /* 0x000fe2000fffe1ff */
[----:B------:R-:W-:Y:S01]  /*1500*/  UMOV UR8, UR11 ;  /* 0x0000000b00087c82 */ /* 0x000fe20008000000 */
[----:B------:R-:W-:Y:S02]  /*1510*/  UIADD3 UR11, UPT, UPT, -UR5, URZ, URZ ;  /* 0x000000ff050b7290 */ /* 0x000fe4000fffe1ff */
[----:B------:R-:W-:-:S03]  /*1520*/  USHF.R.U32.HI UR8, URZ, UR9, UR8 ;  /* 0x00000009ff087299 */ /* 0x000fc60008011608 */
[----:B------:R-:W-:Y:S01]  /*1530*/  @!UP0 UMOV UR7, UR13 ;  /* 0x0000000d00078c82 */ /* 0x000fe20008000000 */
[----:B------:R-:W-:Y:S02]  /*1540*/  UIMAD UR24, UR14, UR10, UR24 ;  /* 0x0000000a0e1872a4 */ /* 0x000fe4000f8e0218 */
[----:B------:R-:W-:Y:S02]  /*1550*/  USEL UR8, UR4, UR8, !UP2 ;  /* 0x0000000804087287 */ /* 0x000fe4000d000000 */
[----:B------:R-:W-:Y:S02]  /*1560*/  @!UP0 USHF.R.U32.HI UR7, URZ, UR9, UR7 ;  /* 0x00000009ff078299 */ /* 0x000fe40008011607 */
[----:B------:R-:W-:Y:S02]  /*1570*/  UIADD3 UR9, UPT, UPT, -UR8, URZ, URZ ;  /* 0x000000ff08097290 */ /* 0x000fe4000fffe1ff */
[----:B------:R-:W-:Y:S02]  /*1580*/  @!UP0 USEL UR7, UR5, UR7, !UP2 ;  /* 0x0000000705078287 */ /* 0x000fe4000d000000 */
[----:B------:R-:W-:-:S02]  /*1590*/  UIMAD UR9, UR25, UR9, UR4 ;  /* 0x00000009190972a4 */ /* 0x000fc4000f8e0204 */
[----:B------:R-:W-:Y:S02]  /*15a0*/  @!UP0 UIADD3 UR8, UPT, UPT, UR8, -UR7, URZ ;  /* 0x8000000708088290 */ /* 0x000fe4000fffe0ff */
[----:B------:R-:W-:Y:S02]  /*15b0*/  @!UP0 UIMAD UR6, UR9, UR6, UR7 ;  /* 0x00000006090682a4 */ /* 0x000fe4000f8e0207 */
[----:B------:R-:W-:Y:S02]  /*15c0*/  @!UP0 UIMAD UR4, UR8, UR25, UR5 ;  /* 0x00000019080482a4 */ /* 0x000fe4000f8e0205 */
[----:B------:R-:W-:Y:S02]  /*15d0*/  UIMAD UR20, UR26, UR11, UR20 ;  /* 0x0000000b1a1472a4 */ /* 0x000fe4000f8e0214 */
[----:B------:R-:W-:Y:S01]  /*15e0*/  UIMAD UR24, UR4, UR14, UR24 ;  /* 0x0000000e041872a4 */ /* 0x000fe2000f8e0218 */
[----:B------:R-:W-:Y:S02]  /*15f0*/  @!UP0 UMOV UR5, UR6 ;  /* 0x0000000600058c82 */ /* 0x000fe40008000000 */
[----:B------:R-:W-:-:S12]  /*1600*/  UIMAD UR20, UR5, UR26, UR20 ;  /* 0x0000001a051472a4 */ /* 0x000fd8000f8e0214 */
.L_x_18:
[----:B------:R-:W-:Y:S02]  /*1610*/  UISETP.NE.AND UP1, UPT, UR27, 0x1, UPT ;  /* 0x000000011b00788c */ /* 0x000fe4000bf25270 */
[----:B------:R-:W-:Y:S02]  /*1620*/  ULOP3.LUT UR31, UR31, 0xffff, URZ, 0xc0, !UPT ;  /* 0x0000ffff1f1f7892 */ /* 0x000fe4000f8ec0ff */
[----:B------:R-:W-:Y:S02]  /*1630*/  UISETP.NE.AND UP0, UPT, UR21, 0x2, UPT ;  /* 0x000000021500788c */ /* 0x000fe4000bf05270 */
[----:B------:R-:W-:Y:S02]  /*1640*/  ULOP3.LUT UR37, UR37, 0x800, URZ, 0xc0, !UPT ;  /* 0x0000080025257892 */ /* 0x000fe4000f8ec0ff */
[----:B------:R-:W-:Y:S02]  /*1650*/  ULOP3.LUT UR55, UR55, 0x40, URZ, 0xc0, !UPT ;  /* 0x0000004037377892 */ /* 0x000fe4000f8ec0ff */
[----:B------:R-:W-:Y:S01]  /*1660*/  USHF.L.U32 UR31, UR28, UR31, URZ ;  /* 0x0000001f1c1f7299 */ /* 0x000fe200080006ff */
[----:B------:R-:W-:Y:S11]  /*1670*/  BRA.U UP1, `(.L_x_19) ;  /* 0x0000000101447547 */ /* 0x000ff6000b800000 */
[----:B------:R-:W1:Y:S01]  /*1680*/  LDCU.128 UR8, c[0x0][0xb10] ;  /* 0x00016200ff0877ac */ /* 0x000e620008000c00 */
[----:B------:R-:W2:Y:S01]  /*1690*/  LDCU UR12, c[0x0][0xb0c] ;  /* 0x00016180ff0c77ac */ /* 0x000ea20008000800 */
[----:B------:R-:W3:Y:S01]  /*16a0*/  LDCU UR13, c[0x0][0xb20] ;  /* 0x00016400ff0d77ac */ /* 0x000ee20008000800 */
[----:B-1----:R-:W-:Y:S02]  /*16b0*/  UIMAD.WIDE.U32 UR6, UR20, UR8, URZ ;  /* 0x00000008140672a5 */ /* 0x002fe4000f8e00ff */
[----:B------:R-:W-:Y:S02]  /*16c0*/  UIMAD.WIDE.U32 UR4, UR24, UR11, URZ ;  /* 0x0000000b180472a5 */ /* 0x000fe4000f8e00ff */
[----:B--2---:R-:W-:Y:S02]  /*16d0*/  UISETP.NE.AND UP2, UPT, UR12, 0x1, UPT ;  /* 0x000000010c00788c */ /* 0x004fe4000bf45270 */
[----:B------:R-:W-:Y:S01]  /*16e0*/  UISETP.NE.AND UP1, UPT, UR10, 0x1, UPT ;  /* 0x000000010a00788c */ /* 0x000fe2000bf25270 */
[----:B------:R-:W-:-:S02]  /*16f0*/  UMOV UR6, UR7 ;  /* 0x0000000700067c82 */ /* 0x000fc40008000000 */
[----:B------:R-:W-:Y:S01]  /*1700*/  UMOV UR4, UR5 ;  /* 0x0000000500047c82 */ /* 0x000fe20008000000 */
[----:B------:R-:W-:Y:S02]  /*1710*/  USHF.R.U32.HI UR6, URZ, UR9, UR6 ;  /* 0x00000009ff067299 */ /* 0x000fe40008011606 */
[----:B---3--:R-:W-:Y:S02]  /*1720*/  USHF.R.U32.HI UR4, URZ, UR13, UR4 ;  /* 0x0000000dff047299 */ /* 0x008fe40008011604 */
[----:B------:R-:W-:Y:S02]  /*1730*/  USEL UR5, UR20, UR6, !UP2 ;  /* 0x0000000614057287 */ /* 0x000fe4000d000000 */
[----:B------:R-:W-:-:S04]  /*1740*/  USEL UR4, UR24, UR4, !UP1 ;  /* 0x0000000418047287 */ /* 0x000fc8000c800000 */
[----:B------:R-:W-:Y:S02]  /*1750*/  UIADD3 UR6, UPT, UPT, UR5, -UR4, URZ ;  /* 0x8000000405067290 */ /* 0x000fe4000fffe0ff */
[----:B------:R-:W-:Y:S02]  /*1760*/  UIADD3 UR4, UPT, UPT, -UR5, UR4, URZ ;  /* 0x0000000405047290 */ /* 0x000fe4000fffe1ff */
[----:B------:R-:W-:Y:S02]  /*1770*/  UIMAD UR24, UR6, UR10, UR24 ;  /* 0x0000000a061872a4 */ /* 0x000fe4000f8e0218 */
[----:B------:R-:W-:-:S12]  /*1780*/  UIMAD UR20, UR4, UR12, UR20 ;  /* 0x0000000c041472a4 */ /* 0x000fd8000f8e0214 */
.L_x_19:
[----:B------:R-:W-:Y:S05]  /*1790*/  BRA.U !UP5, `(.L_x_20) ;  /* 0x000000010d0c7547 */ /* 0x000fea000b800000 */
[----:B------:R-:W-:Y:S01]  /*17a0*/  UCGABAR_WAIT ;  /* 0x0000000000007dc7 */ /* 0x000fe20008000000 */
[----:B------:R-:W-:Y:S01]  /*17b0*/  CCTL.IVALL ;  /* 0x00000000ff00798f */ /* 0x000fe20002000000 */
[----:B------:R-:W-:Y:S05]  /*17c0*/  BRA `(.L_x_21) ;  /* 0x0000000000047947 */ /* 0x000fea0003800000 */
.L_x_20:
[----:B------:R-:W-:Y:S06]  /*17d0*/  BAR.SYNC.DEFER_BLOCKING 0x0 ;  /* 0x0000000000007b1d */ /* 0x000fec0000010000 */
.L_x_21:
[----:B------:R-:W-:Y:S05]  /*17e0*/  BRA.U UP0, `(.L_x_22) ;  /* 0x0000001500b47547 */ /* 0x000fea000b800000 */
[----:B------:R-:W1:Y:S01]  /*17f0*/  LDCU UR6, c[0x0][0x38c] ;  /* 0x00007180ff0677ac */ /* 0x000e620008000800 */
[----:B------:R-:W-:Y:S01]  /*1800*/  PLOP3.LUT P2, PT, PT, PT, UP3, 0x80, 0x8 ;  /* 0x000000000008781c */ /* 0x000fe20003f4f038 */
[----:B------:R-:W-:Y:S01]  /*1810*/  IMAD.MOV.U32 R12, RZ, RZ, 0x1 ;  /* 0x00000001ff0c7424 */ /* 0x000fe200078e00ff */
[----:B------:R-:W-:Y:S02]  /*1820*/  ISETP.NE.AND P3, PT, R0, RZ, P4 ;  /* 0x000000ff0000720c */ /* 0x000fe40002765270 */
[----:B------:R-:W-:Y:S02]  /*1830*/  CS2R R10, SRZ ;  /* 0x00000000000a7805 */ /* 0x000fe4000001ff00 */
[----:B------:R-:W-:Y:S01]  /*1840*/  PLOP3.LUT P2, PT, P2, PT, PT, 0x8, 0x80 ;  /* 0x000000000080781c */ /* 0x000fe2000174e170 */
[----:B------:R-:W-:Y:S01]  /*1850*/  IMAD.MOV.U32 R9, RZ, RZ, RZ ;  /* 0x000000ffff097224 */ /* 0x000fe200078e00ff */
[----:B------:R-:W2:Y:S01]  /*1860*/  LDCU UR49, c[0x0][0x370] ;  /* 0x00006e00ff3177ac */ /* 0x000ea20008000800 */
[----:B------:R-:W-:Y:S01]  /*1870*/  IMAD.MOV.U32 R8, RZ, RZ, 0x1 ;  /* 0x00000001ff087424 */ /* 0x000fe200078e00ff */
[----:B------:R-:W3:Y:S01]  /*1880*/  LDCU.64 UR42, c[0x0][0x348] ;  /* 0x00006900ff2a77ac */ /* 0x000ee20008000a00 */
[----:B------:R-:W-:Y:S01]  /*1890*/  ULEA.HI UR53, UR37, UR55, URZ, 0x1a ;  /* 0x0000003725357291 */ /* 0x000fe2000f8fd0ff */
[----:B------:R-:W4:Y:S01]  /*18a0*/  LDCU UR48, c[0x0][0x374] ;  /* 0x00006e80ff3077ac */ /* 0x000f220008000800 */
[----:B-1----:R-:W-:-:S02]  /*18b0*/  UIADD3 UR5, UPT, UPT, UR6, 0x7f, URZ ;  /* 0x0000007f06057890 */ /* 0x002fc4000fffe0ff */
[----:B------:R-:W-:Y:S02]  /*18c0*/  UIADD3 UR56, UPT, UPT, UR6, 0xfe, URZ ;  /* 0x000000fe06387890 */ /* 0x000fe4000fffe0ff */
[----:B------:R-:W-:Y:S01]  /*18d0*/  USHF.R.S32.HI UR4, URZ, 0x1f, UR5 ;  /* 0x0000001fff047899 */ /* 0x000fe20008011405 */
[----:B------:R-:W-:-:S03]  /*18e0*/  UMOV UR29, URZ ;  /* 0x000000ff001d7c82 */ /* 0x000fc60008000000 */
[----:B------:R-:W-:Y:S02]  /*18f0*/  ULEA.HI UR4, UR4, UR5, URZ, 0x7 ;  /* 0x0000000504047291 */ /* 0x000fe4000f8f38ff */
[----:B------:R-:W-:Y:S02]  /*1900*/  UIADD3 UR5, UPT, UPT, UR6, -0x1, URZ ;  /* 0xffffffff06057890 */ /* 0x000fe4000fffe0ff */
[----:B------:R-:W-:Y:S02]  /*1910*/  USHF.R.S32.HI UR51, URZ, 0x7, UR4 ;  /* 0x00000007ff337899 */ /* 0x000fe40008011404 */
[----:B------:R-:W-:Y:S02]  /*1920*/  UISETP.GE.U32.AND UP1, UPT, UR5, -0xff, UPT ;  /* 0xffffff010500788c */ /* 0x000fe4000bf26070 */
[----:B------:R-:W-:-:S04]  /*1930*/  UISETP.LT.U32.AND UP0, UPT, UR51, 0x6, UPT ;  /* 0x000000063300788c */ /* 0x000fc8000bf01070 */
[----:B------:R-:W-:Y:S02]  /*1940*/  USEL UR50, UR51, 0x6, UP0 ;  /* 0x0000000633327887 */ /* 0x000fe40008000000 */
[----:B------:R-:W-:Y:S02]  /*1950*/  UISETP.NE.AND UP0, UPT, UR21, URZ, UPT ;  /* 0x000000ff1500728c */ /* 0x000fe4000bf05270 */
[----:B------:R-:W-:Y:S02]  /*1960*/  UIADD3 UR4, UPT, UPT, UR50, -0x1, URZ ;  /* 0xffffffff32047890 */ /* 0x000fe4000fffe0ff */
[----:B------:R-:W-:Y:S02]  /*1970*/  @UP1 UIADD3 UR4, UPT, UPT, UR50, URZ, URZ ;  /* 0x000000ff32041290 */ /* 0x000fe4000fffe0ff */
[----:B------:R-:W-:Y:S02]  /*1980*/  USEL UR38, UR46, 0x2, UP0 ;  /* 0x000000022e267887 */ /* 0x000fe40008000000 */
[----:B------:R-:W-:-:S02]  /*1990*/  UIADD3 UR54, UPT, UPT, UR51, -UR50, URZ ;  /* 0x8000003233367290 */ /* 0x000fc4000fffe0ff */
[----:B------:R-:W-:Y:S02]  /*19a0*/  UIADD3 UR39, UPT, UPT, UR4, 0x1, URZ ;  /* 0x0000000104277890 */ /* 0x000fe4000fffe0ff */
[----:B--234-:R-:W-:-:S12]  /*19b0*/  UIADD3 UR52, UPT, UPT, -UR4, URZ, URZ ;  /* 0x000000ff04347290 */ /* 0x01cfd8000fffe1ff */
.L_x_46:
[----:B------:R-:W-:Y:S01]  /*19c0*/  UISETP.NE.AND UP0, UPT, UR47, URZ, UPT ;  /* 0x000000ff2f00728c */ /* 0x000fe2000bf05270 */
[----:B------:R-:W1:Y:S08]  /*19d0*/  S2UR UR47, SR_CgaCtaId ;  /* 0x00000000002f79c3 */ /* 0x000e700000008800 */
[----:B---3--:R-:W-:Y:S05]  /*19e0*/  BRA.U UP0, `(.L_x_23) ;  /* 0x0000000100347547 */ /* 0x008fea000b800000 */
[----:B------:R-:W2:Y:S01]  /*19f0*/  S2R R0, SR_CgaCtaId ;  /* 0x0000000000007919 */ /* 0x000ea20000008800 */
[----:B------:R-:W-:-:S04]  /*1a00*/  MOV R2, 0x400 ;  /* 0x0000040000027802 */ /* 0x000fc80000000f00 */
[----:B--2---:R-:W-:Y:S02]  /*1a10*/  LEA R0, R0, R2, 0x18 ;  /* 0x0000000200007211 */ /* 0x004fe400078ec0ff */
[----:B------:R-:W-:-:S03]  /*1a20*/  SHF.L.U32 R2, R8, 0x1f, RZ ;  /* 0x0000001f08027819 */ /* 0x000fc600000006ff */
[----:B------:R-:W-:-:S04]  /*1a30*/  IMAD R0, R9, 0x8, R0 ;  /* 0x0000000809007824 */ /* 0x000fc800078e0200 */
[----:B------:R-:W2:Y:S02]  /*1a40*/  SYNCS.PHASECHK.TRANS64.TRYWAIT P0, [R0+URZ+0x120], R2 ;  /* 0x00012002000075a7 */ /* 0x000ea400080011ff */
[----:B--2---:R-:W-:Y:S05]  /*1a50*/  @!P0 BRA `(.L_x_24) ;  /* 0x0000007800388947 */ /* 0x004fea0003800000 */
.L_x_155:
[----:B------:R-:W-:Y:S01]  /*1a60*/  VIADD R9, R9, 0x1 ;  /* 0x0000000109097836 */ /* 0x000fe20000000000 */
[----:B------:R2:W-:Y:S04]  /*1a70*/  SYNCS.ARRIVE.TRANS64.A1T0 RZ, [R0+URZ+0x110], RZ ;  /* 0x000110ff00ff79a7 */ /* 0x0005e800081000ff */
[----:B------:R-:W-:-:S04]  /*1a80*/  ISETP.NE.AND P0, PT, R9, 0x2, PT ;  /* 0x000000020900780c */ /* 0x000fc80003f05270 */
[----:B------:R-:W-:Y:S02]  /*1a90*/  SEL R9, R9, RZ, P0 ;  /* 0x000000ff09097207 */ /* 0x000fe40000000000 */
[----:B--2---:R-:W-:-:S04]  /*1aa0*/  SEL R0, RZ, 0x1, P0 ;  /* 0x00000001ff007807 */ /* 0x004fc80000000000 */
[----:B------:R-:W-:-:S07]  /*1ab0*/  LOP3.LUT R8, R8, R0, RZ, 0x3c, !PT ;  /* 0x0000000008087212 */ /* 0x000fce00078e3cff */
.L_x_23:
[----:B------:R-:W-:Y:S01]  /*1ac0*/  UMOV UR21, 0x400 ;  /* 0x0000040000157882 */ /* 0x000fe20000000000 */
[----:B------:R-:W-:Y:S01]  /*1ad0*/  SHF.L.U32 R0, R12, 0x1f, RZ ;  /* 0x0000001f0c007819 */ /* 0x000fe200000006ff */
[----:B-1----:R-:W-:Y:S02]  /*1ae0*/  ULEA UR21, UR47, UR21, 0x18 ;  /* 0x000000152f157291 */ /* 0x002fe4000f8ec0ff */
[----:B------:R-:W-:Y:S02]  /*1af0*/  UISETP.GE.U32.AND UP0, UPT, UR56, 0xff, UPT ;  /* 0x000000ff3800788c */ /* 0x000fe4000bf06070 */
[----:B------:R-:W-:Y:S02]  /*1b00*/  ULEA UR4, UR29, UR21, 0x3 ;  /* 0x000000151d047291 */ /* 0x000fe4000f8e18ff */
[----:B------:R-:W-:Y:S01]  /*1b10*/  ULEA UR19, UR24, UR55, 0x7 ;  /* 0x0000003718137291 */ /* 0x000fe2000f8e38ff */
[----:B------:R-:W-:-:S06]  /*1b20*/  UMOV UR13, URZ ;  /* 0x000000ff000d7c82 */ /* 0x000fcc0008000000 */
[----:B------:R1:W2:Y:S01]  /*1b30*/  SYNCS.PHASECHK.TRANS64.TRYWAIT P1, [UR4+0x30], R0 ;  /* 0x00003000ff0075a7 */ /* 0x0002a20008021104 */
[----:B------:R-:W-:-:S04]  /*1b40*/  ULEA.HI UR4, UR20, UR20, URZ, 0x1 ;  /* 0x0000001414047291 */ /* 0x000fc8000f8f08ff */
[----:B------:R-:W-:-:S04]  /*1b50*/  USHF.L.U32 UR4, UR4, 0x6, URZ ;  /* 0x0000000604047899 */ /* 0x000fc800080006ff */
[----:B------:R-:W-:-:S04]  /*1b60*/  ULOP3.LUT UR35, UR4, 0xffffff80, URZ, 0xc0, !UPT ;  /* 0xffffff8004237892 */ /* 0x000fc8000f8ec0ff */
[----:B------:R-:W-:Y:S01]  /*1b70*/  UIADD3 UR35, UPT, UPT, UR53, UR35, URZ ;  /* 0x0000002335237290 */ /* 0x000fe2000fffe0ff */
[----:B------:R-:W-:Y:S11]  /*1b80*/  BRA.U !UP0, `(.L_x_25) ;  /* 0x0000000508107547 */ /* 0x000ff6000b800000 */
[----:B------:R-:W-:Y:S01]  /*1b90*/  UMOV UR30, UR52 ;  /* 0x00000034001e7c82 */ /* 0x000fe20008000000 */
[----:B------:R-:W-:Y:S01]  /*1ba0*/  UMOV UR6, UR29 ;  /* 0x0000001d00067c82 */ /* 0x000fe20008000000 */
[----:B------:R-:W-:-:S05]  /*1bb0*/  UMOV UR26, 0x40 ;  /* 0x00000040001a7882 */ /* 0x000fca0000000000 */
.L_x_33:
[----:B------:R-:W-:Y:S01]  /*1bc0*/  ULEA UR5, UR6, UR21, 0x3 ;  /* 0x0000001506057291 */ /* 0x000fe2000f8e18ff */
[----:B--2---:R-:W-:Y:S01]  /*1bd0*/  @P4 MOV R2, 0x10000 ;  /* 0x0001000000024802 */ /* 0x004fe20000000f00 */
[----:B--23--:R-:W-:Y:S10]  /*1be0*/  @P1 BRA `(.L_x_26) ;  /* 0x00000000000c1947 */ /* 0x00cff40003800000 */
[----:B------:R-:W-:-:S04]  /*1bf0*/  SHF.L.U32 R3, R12, 0x1f, RZ ;  /* 0x0000001f0c037819 */ /* 0x000fc800000006ff */
[----:B------:R-:W2:Y:S02]  /*1c00*/  SYNCS.PHASECHK.TRANS64.TRYWAIT P0, [UR5+0x30], R3 ;  /* 0x00003003ff0075a7 */ /* 0x000ea40008001105 */
[----:B--2---:R-:W-:Y:S05]  /*1c10*/  @!P0 BRA `(.L_x_27) ;  /* 0x0000007400dc8947 */ /* 0x004fea0003800000 */
.L_x_26:
[----:B------:R2:W-:Y:S01]  /*1c20*/  @P4 SYNCS.ARRIVE.TRANS64 RZ, [UR5], R2 ;  /* 0x00000002ffff49a7 */ /* 0x0005e20008000005 */
[----:B------:R-:W-:Y:S02]  /*1c30*/  ULOP3.LUT UR4, UR38, 0x2, URZ, 0xfc, !UPT ;  /* 0x0000000226047892 */ /* 0x000fe4000f8efcff */
[----:B------:R-:W-:Y:S02]  /*1c40*/  UIADD3 UR30, UPT, UPT, UR30, 0x1, URZ ;  /* 0x000000011e1e7890 */ /* 0x000fe4000fffe0ff */
[----:B------:R-:W-:Y:S02]  /*1c50*/  UISETP.NE.AND UP0, UPT, UR4, 0x2, UPT ;  /* 0x000000020400788c */ /* 0x000fe4000bf05270 */
[----:B------:R-:W-:-:S07]  /*1c60*/  UISETP.NE.AND UP2, UPT, UR30, 0x1, UPT ;  /* 0x000000011e00788c */ /* 0x000fce000bf45270 */
[----:B------:R-:W-:Y:S05]  /*1c70*/  BRA.U UP0, `(.L_x_28) ;  /* 0x0000000100047547 */ /* 0x000fea000b800000 */
[----:B------:R-:W-:Y:S05]  /*1c80*/  BPT.TRAP 0x1 ;  /* 0x000000040000795c */ /* 0x000fea0000300000 */
.L_x_28:
[----:B------:R-:W-:Y:S04]  /*1c90*/  BSSY.RECONVERGENT B0, `(.L_x_29) ;  /* 0x0000003000007945 */ /* 0x000fe80003800200 */
[----:B------:R-:W-:Y:S05]  /*1ca0*/  @!P3 BRA `(.L_x_30) ;  /* 0x000000000004b947 */ /* 0x000fea0003800000 */
[----:B------:R-:W-:Y:S05]  /*1cb0*/  BPT.TRAP 0x1 ;  /* 0x000000040000795c */ /* 0x000fea0000300000 */
.L_x_30:
[----:B------:R-:W-:Y:S05]  /*1cc0*/  BSYNC.RECONVERGENT B0 ;  /* 0x0000000000007941 */ /* 0x000fea0003800200 */
.L_x_29:
[----:B------:R-:W-:Y:S01]  /*1cd0*/  UIADD3 UR4, UPT, UPT, UR6, 0x1, URZ ;  /* 0x0000000106047890 */ /* 0x000fe2000fffe0ff */
[----:B------:R-:W-:Y:S01]  /*1ce0*/  BSSY.RECONVERGENT B0, `(.L_x_31) ;  /* 0x000002a000007945 */ /* 0x000fe20003800200 */
[----:B------:R-:W-:Y:S02]  /*1cf0*/  ELECT P0, URZ, PT ;  /* 0x0000000000ff782f */ /* 0x000fe40003800000 */
[----:B------:R-:W-:-:S04]  /*1d00*/  UISETP.NE.AND UP0, UPT, UR4, 0x6, UPT ;  /* 0x000000060400788c */ /* 0x000fc8000bf05270 */
[----:B------:R-:W-:Y:S02]  /*1d10*/  USEL UR7, URZ, 0x1, UP0 ;  /* 0x00000001ff077887 */ /* 0x000fe40008000000 */
[----:B------:R-:W-:-:S04]  /*1d20*/  USEL UR29, UR4, URZ, UP0 ;  /* 0x000000ff041d7287 */ /* 0x000fc80008000000 */
[----:B------:R-:W-:Y:S01]  /*1d30*/  ULEA UR4, UR29, UR21, 0x3 ;  /* 0x000000151d047291 */ /* 0x000fe2000f8e18ff */
[----:B------:R-:W-:-:S04]  /*1d40*/  LOP3.LUT R12, R12, UR7, RZ, 0x3c, !PT ;  /* 0x000000070c0c7c12 */ /* 0x000fc8000f8e3cff */
[----:B-1----:R-:W-:-:S04]  /*1d50*/  SHF.L.U32 R0, R12, 0x1f, RZ ;  /* 0x0000001f0c007819 */ /* 0x002fc800000006ff */
[----:B------:R1:W3:Y:S01]  /*1d60*/  SYNCS.PHASECHK.TRANS64.TRYWAIT P1, [UR4+0x30], R0 ;  /* 0x00003000ff0075a7 */ /* 0x0002e20008021104 */
[----:B------:R-:W-:Y:S05]  /*1d70*/  @!P0 BRA `(.L_x_32) ;  /* 0x0000000000808947 */ /* 0x000fea0003800000 */
[----:B------:R-:W-:Y:S02]  /*1d80*/  USHF.L.U32 UR4, UR6, 0xe, URZ ;  /* 0x0000000e06047899 */ /* 0x000fe400080006ff */
[----:B------:R-:W-:Y:S02]  /*1d90*/  UIADD3 UR22, UP1, UPT, UR42, 0x80, URZ ;  /* 0x000000802a167890 */ /* 0x000fe4000ff3e0ff */
[----:B------:R-:W-:Y:S02]  /*1da0*/  ULEA UR24, UR37, UR4, 0x1 ;  /* 0x0000000425187291 */ /* 0x000fe4000f8e08ff */
[----:B------:R-:W-:Y:S02]  /*1db0*/  UIADD3 UR14, UP0, UPT, UR42, 0x180, URZ ;  /* 0x000001802a0e7890 */ /* 0x000fe4000ff1e0ff */
[----:B------:R-:W-:Y:S02]  /*1dc0*/  UIADD3 UR24, UPT, UPT, UR21, UR24, URZ ;  /* 0x0000001815187290 */ /* 0x000fe4000fffe0ff */
[----:B------:R-:W-:-:S02]  /*1dd0*/  UIADD3 UR4, UPT, UPT, UR21, UR4, URZ ;  /* 0x0000000415047290 */ /* 0x000fc4000fffe0ff */
[----:B------:R-:W-:Y:S02]  /*1de0*/  UIADD3 UR34, UPT, UPT, UR26, -0x40, URZ ;  /* 0xffffffc01a227890 */ /* 0x000fe4000fffe0ff */
[----:B------:R-:W-:Y:S02]  /*1df0*/  ULOP3.LUT UR33, UR5, 0xfefffff8, URZ, 0xc0, !UPT ;  /* 0xfefffff805217892 */ /* 0x000fe4000f8ec0ff */
[----:B------:R-:W-:Y:S02]  /*1e00*/  UIADD3.X UR23, UPT, UPT, URZ, UR43, URZ, UP1, !UPT ;  /* 0x0000002bff177290 */ /* 0x000fe40008ffe4ff */
[----:B------:R-:W-:Y:S02]  /*1e10*/  UIADD3 UR32, UPT, UPT, UR24, 0x4300, URZ ;  /* 0x0000430018207890 */ /* 0x000fe4000fffe0ff */
[----:B------:R-:W-:Y:S02]  /*1e20*/  UPRMT UR7, URZ, 0x5410, UR31 ;  /* 0x00005410ff077896 */ /* 0x000fe4000800001f */
[----:B------:R-:W-:-:S02]  /*1e30*/  UIADD3 UR24, UPT, UPT, UR24, 0x6300, URZ ;  /* 0x0000630018187890 */ /* 0x000fc4000fffe0ff */
[----:B------:R-:W-:Y:S02]  /*1e40*/  UIADD3.X UR15, UPT, UPT, URZ, UR43, URZ, UP0, !UPT ;  /* 0x0000002bff0f7290 */ /* 0x000fe400087fe4ff */
[----:B------:R-:W-:Y:S02]  /*1e50*/  UIADD3 UR16, UPT, UPT, UR4, 0x1c300, URZ ;  /* 0x0001c30004107890 */ /* 0x000fe4000fffe0ff */
[----:B------:R-:W-:Y:S01]  /*1e60*/  UIADD3 UR8, UPT, UPT, UR4, 0x1e300, URZ ;  /* 0x0001e30004087890 */ /* 0x000fe2000fffe0ff */
[----:B------:R-:W-:Y:S01]  /*1e70*/  UMOV UR40, 0x0 ;  /* 0x0000000000287882 */ /* 0x000fe20000000000 */
[----:B------:R-:W-:Y:S01]  /*1e80*/  UMOV UR41, 0x10000000 ;  /* 0x1000000000297882 */ /* 0x000fe20000000000 */
[----:B------:R-:W-:Y:S01]  /*1e90*/  UMOV UR27, UR35 ;  /* 0x00000023001b7c82 */ /* 0x000fe20008000000 */
[----:B------:R-:W-:Y:S01]  /*1ea0*/  UMOV UR28, UR36 ;  /* 0x00000024001c7c82 */ /* 0x000fe20008000000 */
[----:B------:R-:W-:Y:S01]  /*1eb0*/  UMOV UR25, UR33 ;  /* 0x0000002100197c82 */ /* 0x000fe20008000000 */
[----:B------:R-:W-:Y:S01]  /*1ec0*/  UMOV UR20, UR36 ;  /* 0x0000002400147c82 */ /* 0x000fe20008000000 */
[----:B------:R-:W-:Y:S01]  /*1ed0*/  UMOV UR17, UR33 ;  /* 0x0000002100117c82 */ /* 0x000fe20008000000 */
[----:B------:R-:W-:Y:S01]  /*1ee0*/  UMOV UR18, UR34 ;  /* 0x0000002200127c82 */ /* 0x000fe20008000000 */
[----:B------:R4:W-:Y:S01]  /*1ef0*/  UTMALDG.3D.MULTICAST.2CTA [UR32], [UR22], UR7, desc[UR40] ;  /* 0x00002820160073b4 */ /* 0x0009e20008211807 */
[----:B------:R-:W-:Y:S01]  /*1f00*/  UMOV UR10, UR26 ;  /* 0x0000001a000a7c82 */ /* 0x000fe20008000000 */
[----:B------:R-:W-:Y:S01]  /*1f10*/  UMOV UR11, UR19 ;  /* 0x00000013000b7c82 */ /* 0x000fe20008000000 */
[----:B------:R-:W-:Y:S01]  /*1f20*/  UMOV UR12, UR36 ;  /* 0x00000024000c7c82 */ /* 0x000fe20008000000 */
[----:B------:R-:W-:Y:S01]  /*1f30*/  UMOV UR9, UR33 ;  /* 0x0000002100097c82 */ /* 0x000fe20008000000 */
[----:B------:R4:W-:Y:S01]  /*1f40*/  UTMALDG.3D.MULTICAST.2CTA [UR24], [UR22], UR7, desc[UR40] ;  /* 0x00002818160073b4 */ /* 0x0009e20008211807 */
[----:B------:R4:W-:Y:S01]  /*1f50*/  UTMALDG.3D.2CTA [UR16], [UR14], desc[UR40] ;  /* 0x000028100e0075b4 */ /* 0x0009e20008211000 */
[----:B------:R4:W-:Y:S02]  /*1f60*/  UTMALDG.3D.2CTA [UR8], [UR14], desc[UR40] ;  /* 0x000028080e0075b4 */ /* 0x0009e40008211000 */
[----:B----4-:R-:W-:Y:S01]  /*1f70*/  NOP ;  /* 0x0000000000007918 */ /* 0x010fe20000000000 */
.L_x_32:
[----:B------:R-:W-:Y:S05]  /*1f80*/  BSYNC.RECONVERGENT B0 ;  /* 0x0000000000007941 */ /* 0x000fea0003800200 */
.L_x_31:
[----:B------:R-:W-:Y:S01]  /*1f90*/  UIADD3 UR26, UPT, UPT, UR26, 0x80, URZ ;  /* 0x000000801a1a7890 */ /* 0x000fe2000fffe0ff */
[----:B------:R-:W-:Y:S01]  /*1fa0*/  UMOV UR6, UR29 ;  /* 0x0000001d00067c82 */ /* 0x000fe20008000000 */
[----:B------:R-:W-:Y:S01]  /*1fb0*/  UMOV UR13, UR39 ;  /* 0x00000027000d7c82 */ /* 0x000fe20008000000 */
[----:B------:R-:W-:Y:S09]  /*1fc0*/  BRA.U UP2, `(.L_x_33) ;  /* 0xfffffff902fc7547 */ /* 0x000ff2000b83ffff */
.L_x_25:
[----:B------:R-:W-:Y:S01]  /*1fd0*/  ULEA UR4, UR29, UR21, 0x3 ;  /* 0x000000151d047291 */ /* 0x000fe2000f8e18ff */
[----:B-1----:R-:W-:Y:S01]  /*1fe0*/  SHF.L.U32 R0, R12, 0x1f, RZ ;  /* 0x0000001f0c007819 */ /* 0x002fe200000006ff */
[----:B------:R-:W-:Y:S01]  /*1ff0*/  @!P2 SYNCS.ARRIVE.TRANS64.A1T0 RZ, [UR21+0xa8], RZ ;  /* 0x0000a8ffffffa9a7 */ /* 0x000fe20008100015 */
[----:B------:R-:W-:-:S06]  /*2000*/  UISETP.GT.AND UP0, UPT, UR51, UR50, UPT ;  /* 0x000000323300728c */ /* 0x000fcc000bf04270 */
[----:B--23--:R1:W2:Y:S03]  /*2010*/  SYNCS.PHASECHK.TRANS64.TRYWAIT P1, [UR4+0x30], R0 ;  /* 0x00003000ff0075a7 */ /* 0x00c2a60008021104 */
[----:B------:R-:W-:Y:S05]  /*2020*/  BRA.U !UP0, `(.L_x_34) ;  /* 0x0000000508087547 */ /* 0x000fea000b800000 */
[----:B------:R-:W-:Y:S01]  /*2030*/  UIADD3 UR30, UPT, UPT, UR54, UR13, URZ ;  /* 0x0000000d361e7290 */ /* 0x000fe2000fffe0ff */
[----:B------:R-:W-:-:S11]  /*2040*/  UMOV UR7, UR29 ;  /* 0x0000001d00077c82 */ /* 0x000fd60008000000 */
.L_x_42:
[----:B------:R-:W-:Y:S01]  /*2050*/  ULEA UR6, UR7, UR21, 0x3 ;  /* 0x0000001507067291 */ /* 0x000fe2000f8e18ff */
[----:B--2---:R-:W-:Y:S01]  /*2060*/  @P4 MOV R2, 0x10000 ;  /* 0x0001000000024802 */ /* 0x004fe20000000f00 */
[----:B--23--:R-:W-:Y:S10]  /*2070*/  @P1 BRA `(.L_x_35) ;  /* 0x00000000000c1947 */ /* 0x00cff40003800000 */
[----:B------:R-:W-:-:S04]  /*2080*/  SHF.L.U32 R3, R12, 0x1f, RZ ;  /* 0x0000001f0c037819 */ /* 0x000fc800000006ff */
[----:B------:R-:W2:Y:S02]  /*2090*/  SYNCS.PHASECHK.TRANS64.TRYWAIT P0, [UR6+0x30], R3 ;  /* 0x00003003ff0075a7 */ /* 0x000ea40008001106 */
[----:B--2---:R-:W-:Y:S05]  /*20a0*/  @!P0 BRA `(.L_x_36) ;  /* 0x0000007000d08947 */ /* 0x004fea0003800000 */
.L_x_35:
[----:B------:R2:W-:Y:S01]  /*20b0*/  @P4 SYNCS.ARRIVE.TRANS64 RZ, [UR6], R2 ;  /* 0x00000002ffff49a7 */ /* 0x0005e20008000006 */
[----:B------:R-:W-:-:S04]  /*20c0*/  ULOP3.LUT UR4, UR38, 0x2, URZ, 0xfc, !UPT ;  /* 0x0000000226047892 */ /* 0x000fc8000f8efcff */
[----:B------:R-:W-:-:S09]  /*20d0*/  UISETP.NE.AND UP0, UPT, UR4, 0x2, UPT ;  /* 0x000000020400788c */ /* 0x000fd2000bf05270 */
[----:B------:R-:W-:Y:S05]  /*20e0*/  BRA.U UP0, `(.L_x_37) ;  /* 0x0000000100047547 */ /* 0x000fea000b800000 */
[----:B------:R-:W-:Y:S05]  /*20f0*/  BPT.TRAP 0x1 ;  /* 0x000000040000795c */ /* 0x000fea0000300000 */
.L_x_37:
[----:B------:R-:W-:Y:S04]  /*2100*/  BSSY.RECONVERGENT B0, `(.L_x_38) ;  /* 0x0000003000007945 */ /* 0x000fe80003800200 */
[----:B------:R-:W-:Y:S05]  /*2110*/  @!P3 BRA `(.L_x_39) ;  /* 0x000000000004b947 */ /* 0x000fea0003800000 */
[----:B------:R-:W-:Y:S05]  /*2120*/  BPT.TRAP 0x1 ;  /* 0x000000040000795c */ /* 0x000fea0000300000 */
.L_x_39:
[----:B------:R-:W-:Y:S05]  /*2130*/  BSYNC.RECONVERGENT B0 ;  /* 0x0000000000007941 */ /* 0x000fea0003800200 */
.L_x_38:
        /* <DEDUP_REMOVED lines=14> */
[----:B------:R-:W-:Y:S02]  /*2220*/  USHF.L.U32 UR34, UR13, 0x7, URZ ;  /* 0x000000070d227899 */ /* 0x000fe400080006ff */
[----:B------:R-:W-:Y:S02]  /*2230*/  UIADD3 UR24, UPT, UPT, UR21, UR24, URZ ;  /* 0x0000001815187290 */ /* 0x000fe4000fffe0ff */
[----:B------:R-:W-:-:S02]  /*2240*/  UIADD3 UR22, UP0, UPT, UR42, 0x180, URZ ;  /* 0x000001802a167890 */ /* 0x000fc4000ff1e0ff */
[----:B------:R-:W-:Y:S02]  /*2250*/  UIADD3 UR4, UPT, UPT, UR21, UR4, URZ ;  /* 0x0000000415047290 */ /* 0x000fe4000fffe0ff */
[----:B------:R-:W-:Y:S02]  /*2260*/  ULOP3.LUT UR33, UR6, 0xfefffff8, URZ, 0xc0, !UPT ;  /* 0xfefffff806217892 */ /* 0x000fe4000f8ec0ff */
[----:B------:R-:W-:Y:S02]  /*2270*/  UIADD3.X UR15, UPT, UPT, URZ, UR43, URZ, UP1, !UPT ;  /* 0x0000002bff0f7290 */ /* 0x000fe40008ffe4ff */
[----:B------:R-:W-:Y:S02]  /*2280*/  UIADD3 UR32, UPT, UPT, UR24, 0x4300, URZ ;  /* 0x0000430018207890 */ /* 0x000fe4000fffe0ff */
[----:B------:R-:W-:Y:S02]  /*2290*/  UPRMT UR5, URZ, 0x5410, UR31 ;  /* 0x00005410ff057896 */ /* 0x000fe4000800001f */
[----:B------:R-:W-:-:S02]  /*22a0*/  UIADD3 UR26, UPT, UPT, UR34, 0x40, URZ ;  /* 0x00000040221a7890 */ /* 0x000fc4000fffe0ff */
[----:B------:R-:W-:Y:S02]  /*22b0*/  UIADD3 UR24, UPT, UPT, UR24, 0x6300, URZ ;  /* 0x0000630018187890 */ /* 0x000fe4000fffe0ff */
        /* <DEDUP_REMOVED lines=20> */
.L_x_41:
[----:B------:R-:W-:Y:S05]  /*2400*/  BSYNC.RECONVERGENT B0 ;  /* 0x0000000000007941 */ /* 0x000fea0003800200 */
.L_x_40:
[----:B------:R-:W-:Y:S01]  /*2410*/  UIADD3 UR13, UPT, UPT, UR13, 0x1, URZ ;  /* 0x000000010d0d7890 */ /* 0x000fe2000fffe0ff */
[----:B------:R-:W-:-:S03]  /*2420*/  UMOV UR7, UR29 ;  /* 0x0000001d00077c82 */ /* 0x000fc60008000000 */
[----:B------:R-:W-:-:S09]  /*2430*/  UISETP.NE.AND UP0, UPT, UR13, UR30, UPT ;  /* 0x0000001e0d00728c */ /* 0x000fd2000bf05270 */
[----:B------:R-:W-:Y:S05]  /*2440*/  BRA.U UP0, `(.L_x_42) ;  /* 0xfffffffd00007547 */ /* 0x000fea000b83ffff */
.L_x_34:
[C---:B------:R-:W-:Y:S01]  /*2450*/  LEA R3, R11.reuse, UR21, 0x3 ;  /* 0x000000150b037c11 */ /* 0x040fe2000f8e18ff */
[----:B------:R-:W-:Y:S01]  /*2460*/  NOP ;  /* 0x0000000000007918 */ /* 0x000fe20000000000 */
[----:B-1----:R-:W-:Y:S02]  /*2470*/  SHF.L.U32 R0, R10, 0x1f, RZ ;  /* 0x0000001f0a007819 */ /* 0x002fe400000006ff */
[----:B------:R-:W-:Y:S02]  /*2480*/  LEA R4, R11, UR21, 0x4 ;  /* 0x000000150b047c11 */ /* 0x000fe4000f8e20ff */
[----:B------:R-:W1:Y:S02]  /*2490*/  SYNCS.PHASECHK.TRANS64.TRYWAIT P0, [R3+URZ+0xb0], R0 ;  /* 0x0000b000030075a7 */ /* 0x000e6400080011ff */
[----:B-1----:R-:W-:Y:S05]  /*24a0*/  @!P0 BRA `(.L_x_43) ;  /* 0x0000006c00e88947 */ /* 0x002fea0003800000 */
.L_x_158:
[----:B------:R-:W4:Y:S01]  /*24b0*/  LDS.128 R4, [R4+0x140] ;  /* 0x0001400004047984 */ /* 0x000f220000000c00 */
[----:B------:R-:W-:Y:S01]  /*24c0*/  UISETP.GE.AND UP0, UPT, UR45, 0x1, UPT ;  /* 0x000000012d00788c */ /* 0x000fe2000bf06270 */
[----:B------:R-:W-:Y:S01]  /*24d0*/  @!PT LDS RZ, [RZ] ;  /* 0x00000000fffff984 */ /* 0x000fe20000000800 */
[----:B------:R-:W-:Y:S01]  /*24e0*/  @!PT LDS RZ, [RZ] ;  /* 0x00000000fffff984 */ /* 0x000fe20000000800 */
[----:B------:R-:W-:Y:S01]  /*24f0*/  @!PT LDS RZ, [RZ] ;  /* 0x00000000fffff984 */ /* 0x000fe20000000800 */
[----:B------:R-:W-:Y:S01]  /*2500*/  @!PT LDS RZ, [RZ] ;  /* 0x00000000fffff984 */ /* 0x000fe20000000800 */
[----:B------:R1:W-:Y:S06]  /*2510*/  MEMBAR.ALL.CTA ;  /* 0x0000000000007992 */ /* 0x0003ec0000008000 */
[----:B-1----:R-:W1:Y:S01]  /*2520*/  FENCE.VIEW.ASYNC.S ;  /* 0x00000000000073c6 */ /* 0x002e620000000000 */
[----:B----4-:R-:W-:-:S13]  /*2530*/  LOP3.LUT P0, RZ, R6, 0x1, RZ, 0xc0, !PT ;  /* 0x0000000106ff7812 */ /* 0x010fda000780c0ff */
[----:B-1----:R-:W-:Y:S01]  /*2540*/  VOTEU.ANY UP1, P0 ;  /* 0x0000000000ff7886 */ /* 0x002fe20000020100 */
[----:B------:R-:W-:-:S13]  /*2550*/  PLOP3.LUT P0, PT, PT, PT, UP1, 0x80, 0x8 ;  /* 0x000000000008781c */ /* 0x000fda0003f0f018 */
[----:B------:R-:W-:Y:S02]  /*2560*/  @P0 LOP3.LUT R0, R5, 0xffff, RZ, 0xc0, !PT ;  /* 0x0000ffff05000812 */ /* 0x000fe400078ec0ff */
[----:B--2---:R-:W-:Y:S02]  /*2570*/  @P0 MOV R2, R4 ;  /* 0x0000000400020202 */ /* 0x004fe40000000f00 */
[----:B------:R-:W-:Y:S01]  /*2580*/  @P0 R2UR UR5, R0 ;  /* 0x00000000000502ca */ /* 0x000fe200000e0000 */
[----:B------:R-:W-:Y:S01]  /*2590*/  VIADD R0, R3, 0xc0 ;  /* 0x000000c003007836 */ /* 0x000fe20000000000 */
[----:B------:R-:W-:Y:S02]  /*25a0*/  @P0 SHF.R.U32.HI R4, RZ, 0x10, R5 ;  /* 0x00000010ff040819 */ /* 0x000fe40000011605 */
[----:B------:R-:W-:Y:S02]  /*25b0*/  @P0 R2UR UR6, R2 ;  /* 0x00000000020602ca */ /* 0x000fe400000e0000 */
[----:B------:R-:W-:-:S02]  /*25c0*/  PRMT R0, RZ, 0x654, R0 ;  /* 0x00000654ff007816 */ /* 0x000fc40000000000 */
[----:B------:R-:W-:Y:S02]  /*25d0*/  @P0 R2UR UR4, R4 ;  /* 0x00000000040402ca */ /* 0x000fe400000e0000 */
[----:B------:R1:W-:Y:S03]  /*25e0*/  SYNCS.ARRIVE.TRANS64.RED.A1T0 RZ, [R0+URZ], RZ ;  /* 0x000000ff00ff79a7 */ /* 0x0003e600081004ff */
[----:B------:R-:W-:-:S04]  /*25f0*/  @UP1 UMOV UR44, UR5 ;  /* 0x00000005002c1c82 */ /* 0x000fc80008000000 */
[----:B------:R-:W-:-:S04]  /*2600*/  @UP1 UMOV UR46, UR6 ;  /* 0x00000006002e1c82 */ /* 0x000fc80008000000 */
[----:B------:R-:W-:Y:S01]  /*2610*/  @UP1 UMOV UR36, UR4 ;  /* 0x0000000400241c82 */ /* 0x000fe20008000000 */
[----:B------:R-:W-:Y:S05]  /*2620*/  BRA.U !UP0, `(.L_x_44) ;  /* 0x0000000108d47547 */ /* 0x000fea000b800000 */
[----:B------:R-:W2:Y:S01]  /*2630*/  LDCU.128 UR12, c[0x0][0xb10] ;  /* 0x00016200ff0c77ac */ /* 0x000ea20008000c00 */
[----:B------:R-:W4:Y:S01]  /*2640*/  LDCU UR22, c[0x0][0xb20] ;  /* 0x00016400ff1677ac */ /* 0x000f220008000800 */
[----:B------:R-:W3:Y:S01]  /*2650*/  LDCU UR20, c[0x0][0xb0c] ;  /* 0x00016180ff1477ac */ /* 0x000ee20008000800 */
[----:B------:R-:W1:Y:S01]  /*2660*/  LDCU.64 UR8, c[0x0][0xb28] ;  /* 0x00016500ff0877ac */ /* 0x000e620008000a00 */
[----:B------:R-:W-:Y:S02]  /*2670*/  UISETP.NE.AND UP3, UPT, UR45, 0x1, UPT ;  /* 0x000000012d00788c */ /* 0x000fe4000bf65270 */
[----:B--2---:R-:W-:Y:S02]  /*2680*/  UIMAD.WIDE.U32 UR6, UR48, UR15, URZ ;  /* 0x0000000f300672a5 */ /* 0x004fe4000f8e00ff */
[----:B------:R-:W-:Y:S02]  /*2690*/  UIMAD.WIDE.U32 UR4, UR49, UR12, URZ ;  /* 0x0000000c310472a5 */ /* 0x000fe4000f8e00ff */
[----:B------:R-:W-:-:S02]  /*26a0*/  UISETP.NE.AND UP0, UPT, UR14, 0x1, UPT ;  /* 0x000000010e00788c */ /* 0x000fc4000bf05270 */
[----:B------:R-:W-:Y:S01]  /*26b0*/  UIMAD.WIDE.U32 UR18, UR44, UR15, URZ ;  /* 0x0000000f2c1272a5 */ /* 0x000fe2000f8e00ff */
[----:B------:R-:W-:Y:S02]  /*26c0*/  UMOV UR6, UR7 ;  /* 0x0000000700067c82 */ /* 0x000fe40008000000 */
[----:B------:R-:W-:Y:S01]  /*26d0*/  UMOV UR4, UR5 ;  /* 0x0000000500047c82 */ /* 0x000fe20008000000 */
[----:B----4-:R-:W-:Y:S02]  /*26e0*/  USHF.R.U32.HI UR6, URZ, UR22, UR6 ;  /* 0x00000016ff067299 */ /* 0x010fe40008011606 */
[----:B---3--:R-:W-:Y:S02]  /*26f0*/  UISETP.NE.AND UP2, UPT, UR20, 0x1, UPT ;  /* 0x000000011400788c */ /* 0x008fe4000bf45270 */
[----:B------:R-:W-:Y:S02]  /*2700*/  USHF.R.U32.HI UR4, URZ, UR13, UR4 ;  /* 0x0000000dff047299 */ /* 0x000fe40008011604 */
[----:B------:R-:W-:-:S02]  /*2710*/  USEL UR5, UR48, UR6, !UP0 ;  /* 0x0000000630057287 */ /* 0x000fc4000c000000 */
[----:B------:R-:W-:Y:S02]  /*2720*/  USEL UR6, UR49, UR4, !UP2 ;  /* 0x0000000431067287 */ /* 0x000fe4000d000000 */
[----:B-1----:R-:W-:Y:S01]  /*2730*/  UIMAD.WIDE.U32 UR10, UR5, UR8, URZ ;  /* 0x00000008050a72a5 */ /* 0x002fe2000f8e00ff */
[----:B------:R-:W-:Y:S01]  /*2740*/  UMOV UR4, UR19 ;  /* 0x0000001300047c82 */ /* 0x000fe20008000000 */
[----:B------:R-:W-:Y:S02]  /*2750*/  UIMAD.WIDE.U32 UR16, UR46, UR12, URZ ;  /* 0x0000000c2e1072a5 */ /* 0x000fe4000f8e00ff */
[----:B------:R-:W-:-:S03]  /*2760*/  UIMAD.WIDE.U32 UR18, UR6, UR8, URZ ;  /* 0x00000008061272a5 */ /* 0x000fc6000f8e00ff */
[----:B------:R-:W-:Y:S01]  /*2770*/  UMOV UR10, UR11 ;  /* 0x0000000b000a7c82 */ /* 0x000fe20008000000 */
[----:B------:R-:W-:Y:S02]  /*2780*/  USHF.R.U32.HI UR4, URZ, UR22, UR4 ;  /* 0x00000016ff047299 */ /* 0x000fe40008011604 */
[----:B------:R-:W-:Y:S01]  /*2790*/  @UP3 USHF.R.U32.HI UR5, URZ, UR9, UR10 ;  /* 0x00000009ff053299 */ /* 0x000fe2000801160a */
[----:B------:R-:W-:Y:S01]  /*27a0*/  UMOV UR16, UR17 ;  /* 0x0000001100107c82 */ /* 0x000fe20008000000 */
[----:B------:R-:W-:Y:S01]  /*27b0*/  UMOV UR18, UR19 ;  /* 0x0000001300127c82 */ /* 0x000fe20008000000 */
[----:B------:R-:W-:Y:S02]  /*27c0*/  USHF.R.U32.HI UR13, URZ, UR13, UR16 ;  /* 0x0000000dff0d7299 */ /* 0x000fe40008011610 */
[----:B------:R-:W-:Y:S02]  /*27d0*/  USEL UR4, UR44, UR4, !UP0 ;  /* 0x000000042c047287 */ /* 0x000fe4000c000000 */
[----:B------:R-:W-:-:S02]  /*27e0*/  @UP3 USHF.R.U32.HI UR6, URZ, UR9, UR18 ;  /* 0x00000009ff063299 */ /* 0x000fc40008011612 */
[----:B------:R-:W-:Y:S02]  /*27f0*/  UIMAD UR7, UR45, UR5, URZ ;  /* 0x000000052d0772a4 */ /* 0x000fe4000f8e02ff */
[----:B------:R-:W-:Y:S02]  /*2800*/  USEL UR5, UR46, UR13, !UP2 ;  /* 0x0000000d2e057287 */ /* 0x000fe4000d000000 */
[----:B------:R-:W-:Y:S02]  /*2810*/  UIMAD UR10, UR45, UR6, URZ ;  /* 0x000000062d0a72a4 */ /* 0x000fe4000f8e02ff */
[----:B------:R-:W-:Y:S02]  /*2820*/  UISETP.GE.AND UP0, UPT, UR4, UR7, UPT ;  /* 0x000000070400728c */ /* 0x000fe4000bf06270 */
[----:B------:R-:W-:Y:S02]  /*2830*/  UIMAD.WIDE.U32 UR12, UR4, UR8, URZ ;  /* 0x00000008040c72a5 */ /* 0x000fe4000f8e00ff */
[----:B------:R-:W-:-:S02]  /*2840*/  UISETP.GE.OR UP0, UPT, UR5, UR10, UP0 ;  /* 0x0000000a0500728c */ /* 0x000fc40008706670 */
        /* <DEDUP_REMOVED lines=19> */
.L_x_44:
[----:B------:R-:W2:Y:S02]  /*2980*/  LDCU UR4, c[0x0][0xb30] ;  /* 0x00016600ff0477ac */ /* 0x000ea40008000800 */
[----:B--2---:R-:W-:-:S09]  /*2990*/  UISETP.NE.AND UP0, UPT, UR4, 0x1, UPT ;  /* 0x000000010400788c */ /* 0x004fd2000bf05270 */
[----:B------:R-:W-:Y:S05]  /*29a0*/  BRA.U UP0, `(.L_x_45) ;  /* 0x0000000100447547 */ /* 0x000fea000b800000 */
[----:B------:R-:W2:Y:S01]  /*29b0*/  LDCU.128 UR8, c[0x0][0xb10] ;  /* 0x00016200ff0877ac */ /* 0x000ea20008000c00 */
[----:B------:R-:W4:Y:S01]  /*29c0*/  LDCU UR12, c[0x0][0xb0c] ;  /* 0x00016180ff0c77ac */ /* 0x000f220008000800 */
[----:B------:R-:W1:Y:S01]  /*29d0*/  LDCU UR13, c[0x0][0xb20] ;  /* 0x00016400ff0d77ac */ /* 0x000e620008000800 */
[----:B--2---:R-:W-:Y:S02]  /*29e0*/  UIMAD.WIDE.U32 UR6, UR46, UR8, URZ ;  /* 0x000000082e0672a5 */ /* 0x004fe4000f8e00ff */
[----:B------:R-:W-:Y:S02]  /*29f0*/  UIMAD.WIDE.U32 UR4, UR44, UR11, URZ ;  /* 0x0000000b2c0472a5 */ /* 0x000fe4000f8e00ff */
[----:B----4-:R-:W-:Y:S02]  /*2a00*/  UISETP.NE.AND UP2, UPT, UR12, 0x1, UPT ;  /* 0x000000010c00788c */ /* 0x010fe4000bf45270 */
[----:B------:R-:W-:Y:S01]  /*2a10*/  UISETP.NE.AND UP0, UPT, UR10, 0x1, UPT ;  /* 0x000000010a00788c */ /* 0x000fe2000bf05270 */
[----:B------:R-:W-:-:S02]  /*2a20*/  UMOV UR6, UR7 ;  /* 0x0000000700067c82 */ /* 0x000fc40008000000 */
[----:B------:R-:W-:Y:S01]  /*2a30*/  UMOV UR4, UR5 ;  /* 0x0000000500047c82 */ /* 0x000fe20008000000 */
[----:B------:R-:W-:Y:S02]  /*2a40*/  USHF.R.U32.HI UR9, URZ, UR9, UR6 ;  /* 0x00000009ff097299 */ /* 0x000fe40008011606 */
[----:B-1----:R-:W-:Y:S02]  /*2a50*/  USHF.R.U32.HI UR4, URZ, UR13, UR4 ;  /* 0x0000000dff047299 */ /* 0x002fe40008011604 */
[----:B------:R-:W-:Y:S02]  /*2a60*/  USEL UR5, UR46, UR9, !UP2 ;  /* 0x000000092e057287 */ /* 0x000fe4000d000000 */
[----:B------:R-:W-:-:S04]  /*2a70*/  USEL UR4, UR44, UR4, !UP0 ;  /* 0x000000042c047287 */ /* 0x000fc8000c000000 */
[----:B------:R-:W-:Y:S02]  /*2a80*/  UIADD3 UR6, UPT, UPT, UR5, -UR4, URZ ;  /* 0x8000000405067290 */ /* 0x000fe4000fffe0ff */
[----:B------:R-:W-:Y:S02]  /*2a90*/  UIADD3 UR4, UPT, UPT, -UR5, UR4, URZ ;  /* 0x0000000405047290 */ /* 0x000fe4000fffe1ff */
[----:B------:R-:W-:Y:S02]  /*2aa0*/  UIMAD UR44, UR6, UR10, UR44 ;  /* 0x0000000a062c72a4 */ /* 0x000fe4000f8e022c */
[----:B------:R-:W-:-:S12]  /*2ab0*/  UIMAD UR46, UR4, UR12, UR46 ;  /* 0x0000000c042e72a4 */ /* 0x000fd8000f8e022e */
.L_x_45:
[----:B------:R-:W-:Y:S01]  /*2ac0*/  VIADD R11, R11, 0x1 ;  /* 0x000000010b0b7836 */ /* 0x000fe20000000000 */
[----:B------:R-:W-:Y:S01]  /*2ad0*/  R2UR UR4, R50 ;  /* 0x00000000320472ca */ /* 0x000fe200000e0000 */
[----:B------:R-:W-:Y:S01]  /*2ae0*/  UIADD3 UR24, UPT, UPT, UR44, UR63, URZ ;  /* 0x0000003f2c187290 */ /* 0x000fe2000fffe0ff */
[----:B------:R-:W-:Y:S02]  /*2af0*/  PLOP3.LUT P2, PT, PT, PT, PT, 0x80, 0x8 ;  /* 0x000000000008781c */ /* 0x000fe40003f4f070 */
[----:B------:R-:W-:-:S04]  /*2b00*/  ISETP.NE.AND P0, PT, R11, 0x2, PT ;  /* 0x000000020b00780c */ /* 0x000fc80003f05270 */
[----:B-1----:R-:W-:Y:S02]  /*2b10*/  SEL R0, RZ, 0x1, P0 ;  /* 0x00000001ff007807 */ /* 0x002fe40000000000 */
[----:B------:R-:W-:Y:S02]  /*2b20*/  SEL R11, R11, RZ, P0 ;  /* 0x000000ff0b0b7207 */ /* 0x000fe40000000000 */
[----:B------:R-:W-:Y:S01]  /*2b30*/  LOP3.LUT R10, R10, R0, RZ, 0x3c, !PT ;  /* 0x000000000a0a7212 */ /* 0x000fe200078e3cff */
[----:B------:R-:W-:Y:S01]  /*2b40*/  UIADD3 UR20, UPT, UPT, UR46, UR4, URZ ;  /* 0x000000042e147290 */ /* 0x000fe2000fffe0ff */
[----:B------:R-:W-:Y:S11]  /*2b50*/  BRA.U UP1, `(.L_x_46) ;  /* 0xffffffed01987547 */ /* 0x000ff6000b83ffff */
[----:B------:R-:W-:Y:S01]  /*2b60*/  UIADD3 UR21, UPT, UPT, UR21, 0x30, URZ ;  /* 0x0000003015157890 */ /* 0x000fe2000fffe0ff */
[----:B------:R-:W-:-:S03]  /*2b70*/  SHF.L.U32 R2, R12, 0x1f, RZ ;  /* 0x0000001f0c027819 */ /* 0x000fc600000006ff */
[----:B------:R-:W-:-:S09]  /*2b80*/  ULEA UR4, UR29, UR21, 0x3 ;  /* 0x000000151d047291 */ /* 0x000fd2000f8e18ff */
[----:B------:R-:W1:Y:S02]  /*2b90*/  SYNCS.PHASECHK.TRANS64.TRYWAIT P0, [UR4], R2 ;  /* 0x00000002ff0075a7 */ /* 0x000e640008001104 */
[----:B-1----:R-:W-:Y:S05]  /*2ba0*/  @!P0 BRA `(.L_x_47) ;  /* 0x00000068003c8947 */ /* 0x002fea0003800000 */
.L_x_160:
[----:B------:R-:W-:-:S04]  /*2bb0*/  UIADD3 UR4, UPT, UPT, UR29, 0x1, URZ ;  /* 0x000000011d047890 */ /* 0x000fc8000fffe0ff */
[----:B------:R-:W-:-:S04]  /*2bc0*/  UISETP.NE.AND UP0, UPT, UR4, 0x6, UPT ;  /* 0x000000060400788c */ /* 0x000fc8000bf05270 */
[----:B------:R-:W-:Y:S02]  /*2bd0*/  USEL UR6, URZ, 0x1, UP0 ;  /* 0x00000001ff067887 */ /* 0x000fe40008000000 */
[----:B------:R-:W-:-:S04]  /*2be0*/  USEL UR4, UR4, URZ, UP0 ;  /* 0x000000ff04047287 */ /* 0x000fc80008000000 */
[----:B------:R-:W-:Y:S01]  /*2bf0*/  ULEA UR5, UR4, UR21, 0x3 ;  /* 0x0000001504057291 */ /* 0x000fe2000f8e18ff */
[----:B-1----:R-:W-:-:S04]  /*2c00*/  LOP3.LUT R2, R12, UR6, RZ, 0x3c, !PT ;  /* 0x000000060c027c12 */ /* 0x002fc8000f8e3cff */
[----:B------:R-:W-:-:S04]  /*2c10*/  SHF.L.U32 R3, R2, 0x1f, RZ ;  /* 0x0000001f02037819 */ /* 0x000fc800000006ff */
[----:B------:R-:W1:Y:S02]  /*2c20*/  SYNCS.PHASECHK.TRANS64.TRYWAIT P0, [UR5], R3 ;  /* 0x00000003ff0075a7 */ /* 0x000e640008001105 */
[----:B-1----:R-:W-:Y:S05]  /*2c30*/  @!P0 BRA `(.L_x_48) ;  /* 0x0000006800308947 */ /* 0x002fea0003800000 */
.L_x_162:
[----:B------:R-:W-:-:S04]  /*2c40*/  UIADD3 UR4, UPT, UPT, UR4, 0x1, URZ ;  /* 0x0000000104047890 */ /* 0x000fc8000fffe0ff */
[----:B------:R-:W-:-:S04]  /*2c50*/  UISETP.NE.AND UP0, UPT, UR4, 0x6, UPT ;  /* 0x000000060400788c */ /* 0x000fc8000bf05270 */
[----:B------:R-:W-:Y:S02]  /*2c60*/  USEL UR6, URZ, 0x1, UP0 ;  /* 0x00000001ff067887 */ /* 0x000fe40008000000 */
[----:B------:R-:W-:-:S04]  /*2c70*/  USEL UR4, UR4, URZ, UP0 ;  /* 0x000000ff04047287 */ /* 0x000fc80008000000 */
[----:B------:R-:W-:Y:S01]  /*2c80*/  ULEA UR5, UR4, UR21, 0x3 ;  /* 0x0000001504057291 */ /* 0x000fe2000f8e18ff */
[----:B------:R-:W-:-:S04]  /*2c90*/  LOP3.LUT R2, R2, UR6, RZ, 0x3c, !PT ;  /* 0x0000000602027c12 */ /* 0x000fc8000f8e3cff */
[----:B-1----:R-:W-:-:S04]  /*2ca0*/  SHF.L.U32 R3, R2, 0x1f, RZ ;  /* 0x0000001f02037819 */ /* 0x002fc800000006ff */
[----:B------:R-:W1:Y:S02]  /*2cb0*/  SYNCS.PHASECHK.TRANS64.TRYWAIT P0, [UR5], R3 ;  /* 0x00000003ff0075a7 */ /* 0x000e640008001105 */
[----:B-1----:R-:W-:Y:S05]  /*2cc0*/  @!P0 BRA `(.L_x_49) ;  /* 0x0000006800248947 */ /* 0x002fea0003800000 */
.L_x_164:
        /* <DEDUP_REMOVED lines=9> */
.L_x_166:
        /* <DEDUP_REMOVED lines=9> */
.L_x_168:
[----:B------:R-:W-:-:S04]  /*2df0*/  UIADD3 UR4, UPT, UPT, UR4, 0x1, URZ ;  /* 0x0000000104047890 */ /* 0x000fc8000fffe0ff */
[----:B------:R-:W-:-:S04]  /*2e00*/  UISETP.NE.AND UP0, UPT, UR4, 0x6, UPT ;  /* 0x000000060400788c */ /* 0x000fc8000bf05270 */
[----:B------:R-:W-:Y:S02]  /*2e10*/  USEL UR5, URZ, 0x1, UP0 ;  /* 0x00000001ff057887 */ /* 0x000fe40008000000 */
[----:B------:R-:W-:-:S04]  /*2e20*/  USEL UR4, UR4, URZ, UP0 ;  /* 0x000000ff04047287 */ /* 0x000fc80008000000 */
[----:B------:R-:W-:Y:S01]  /*2e30*/  ULEA UR4, UR4, UR21, 0x3 ;  /* 0x0000001504047291 */ /* 0x000fe2000f8e18ff */
[----:B------:R-:W-:-:S04]  /*2e40*/  LOP3.LUT R2, R2, UR5, RZ, 0x3c, !PT ;  /* 0x0000000502027c12 */ /* 0x000fc8000f8e3cff */
[----:B------:R-:W-:Y:S01]  /*2e50*/  SHF.L.U32 R2, R2, 0x1f, RZ ;  /* 0x0000001f02027819 */ /* 0x000fe200000006ff */
[----:B-1----:R-:W-:-:S07]  /*2e60*/  IMAD.U32 R0, RZ, RZ, UR4 ;  /* 0x00000004ff007e24 */ /* 0x002fce000f8e00ff */
.L_x_52:
[----:B-1----:R1:W2:Y:S02]  /*2e70*/  SYNCS.PHASECHK.TRANS64.TRYWAIT P0, [R0+URZ], R2 ;  /* 0x00000002000075a7 */ /* 0x0022a400080011ff */
[----:B--2---:R-:W-:Y:S05]  /*2e80*/  @!P0 NANOSLEEP.SYNCS 0x989680 ;  /* 0x009896800000895d */ /* 0x004fea0003900000 */
[----:B------:R-:W2:Y:S02]  /*2e90*/  @!P0 SYNCS.PHASECHK.TRANS64 P0, [R0+URZ], R2 ;  /* 0x00000002000085a7 */ /* 0x000ea400080010ff */
[----:B--2---:R-:W-:Y:S05]  /*2ea0*/  @P0 EXIT ;  /* 0x000000000000094d */ /* 0x004fea0003800000 */
[----:B------:R-:W-:Y:S05]  /*2eb0*/  BRA `(.L_x_52) ;  /* 0xfffffffc00ec7947 */ /* 0x000fea000383ffff */
.L_x_22:
[----:B------:R-:W-:-:S04]  /*2ec0*/  UISETP.NE.AND UP0, UPT, UR47, URZ, UPT ;  /* 0x000000ff2f00728c */ /* 0x000fc8000bf05270 */
[----:B------:R-:W-:-:S09]  /*2ed0*/  UISETP.NE.OR UP0, UPT, UR21, 0x1, UP0 ;  /* 0x000000011500788c */ /* 0x000fd20008705670 */
[----:B------:R-:W-:Y:S05]  /*2ee0*/  BRA.U UP0, `(.L_x_53) ;  /* 0x0000000500487547 */ /* 0x000fea000b800000 */
[----:B------:R-:W-:Y:S01]  /*2ef0*/  ISETP.GE.U32.AND P2, PT, R0, 0x4, PT ;  /* 0x000000040000780c */ /* 0x000fe20003f46070 */
[----:B------:R-:W-:Y:S01]  /*2f00*/  IMAD.MOV.U32 R12, RZ, RZ, 0x1 ;  /* 0x00000001ff0c7424 */ /* 0x000fe200078e00ff */
[----:B------:R-:W-:Y:S02]  /*2f10*/  CS2R R10, SRZ ;  /* 0x00000000000a7805 */ /* 0x000fe4000001ff00 */
[----:B------:R-:W-:Y:S01]  /*2f20*/  CS2R R8, SRZ ;  /* 0x0000000000087805 */ /* 0x000fe2000001ff00 */
[----:B------:R-:W-:Y:S01]  /*2f30*/  UMOV UR6, 0x400 ;  /* 0x0000040000067882 */ /* 0x000fe20000000000 */
[----:B------:R-:W-:Y:S01]  /*2f40*/  UMOV UR5, URZ ;  /* 0x000000ff00057c82 */ /* 0x000fe20008000000 */
[----:B------:R-:W-:-:S12]  /*2f50*/  ULEA UR6, UR47, UR6, 0x18 ;  /* 0x000000062f067291 */ /* 0x000fd8000f8ec0ff */
.L_x_57:
[----:B------:R-:W-:Y:S02]  /*2f60*/  LEA R2, R8, UR6, 0x3 ;  /* 0x0000000608027c11 */ /* 0x000fe4000f8e18ff */
[----:B------:R-:W-:-:S03]  /*2f70*/  SHF.L.U32 R4, R9, 0x1f, RZ ;  /* 0x0000001f09047819 */ /* 0x000fc600000006ff */
[----:B------:R-:W-:Y:S01]  /*2f80*/  VIADD R5, R2, 0x120 ;  /* 0x0000012002057836 */ /* 0x000fe20000000000 */
[----:B------:R-:W1:Y:S02]  /*2f90*/  SYNCS.PHASECHK.TRANS64.TRYWAIT P0, [R2+URZ+0x110], R4 ;  /* 0x00011004020075a7 */ /* 0x000e6400080011ff */
[----:B-1----:R-:W-:Y:S05]  /*2fa0*/  @!P0 BRA `(.L_x_54) ;  /* 0x0000006400b48947 */ /* 0x002fea0003800000 */
.L_x_169:
[----:B------:R-:W-:Y:S01]  /*2fb0*/  ULEA UR4, UR5, UR6, 0x3 ;  /* 0x0000000605047291 */ /* 0x000fe2000f8e18ff */
[----:B-1----:R-:W-:Y:S01]  /*2fc0*/  PRMT R2, RZ, 0x654, R5 ;  /* 0x00000654ff027816 */ /* 0x002fe20000000005 */
[----:B------:R-:W-:Y:S01]  /*2fd0*/  @!P2 IMAD.MOV.U32 R4, RZ, RZ, 0x10 ;  /* 0x00000010ff04a424 */ /* 0x000fe200078e00ff */
[----:B------:R-:W-:Y:S01]  /*2fe0*/  SHF.L.U32 R5, R12, 0x1f, RZ ;  /* 0x0000001f0c057819 */ /* 0x000fe200000006ff */
[----:B------:R-:W-:Y:S01]  /*2ff0*/  UIADD3 UR7, UPT, UPT, UR4, 0xb0, URZ ;  /* 0x000000b004077890 */ /* 0x000fe2000fffe0ff */
[----:B------:R1:W-:Y:S05]  /*3000*/  SYNCS.ARRIVE.TRANS64.RED.A1T0 RZ, [R2+URZ], RZ ;  /* 0x000000ff02ff79a7 */ /* 0x0003ea00081004ff */
[----:B------:R-:W-:Y:S01]  /*3010*/  IMAD.U32 R6, RZ, RZ, UR7 ;  /* 0x00000007ff067e24 */ /* 0x000fe2000f8e00ff */
[----:B------:R-:W2:Y:S04]  /*3020*/  SYNCS.PHASECHK.TRANS64.TRYWAIT P0, [UR4+0xc0], R5 ;  /* 0x0000c005ff0075a7 */ /* 0x000ea80008001104 */
[----:B------:R-:W-:Y:S01]  /*3030*/  PRMT R6, R0, 0x654, R6 ;  /* 0x0000065400067816 */ /* 0x000fe20000000006 */
[----:B-12---:R-:W-:Y:S06]  /*3040*/  @!P0 BRA `(.L_x_55) ;  /* 0x0000006400a08947 */ /* 0x006fec0003800000 */
.L_x_171:
[----:B------:R-:W-:Y:S01]  /*3050*/  ULEA UR8, UR5, UR6, 0x4 ;  /* 0x0000000605087291 */ /* 0x000fe2000f8e20ff */
[----:B------:R-:W-:Y:S01]  /*3060*/  SEL R3, R6, R3, !P2 ;  /* 0x0000000306037207 */ /* 0x000fe20005000000 */
[----:B------:R-:W-:Y:S01]  /*3070*/  UIADD3 UR9, UPT, UPT, UR4, 0xb0, URZ ;  /* 0x000000b004097890 */ /* 0x000fe2000fffe0ff */
[----:B-1----:R-:W-:Y:S01]  /*3080*/  LEA R2, R11, UR6, 0x3 ;  /* 0x000000060b027c11 */ /* 0x002fe2000f8e18ff */
[----:B------:R-:W-:Y:S01]  /*3090*/  UIADD3 UR8, UPT, UPT, UR8, 0x140, URZ ;  /* 0x0000014008087890 */ /* 0x000fe2000fffe0ff */
[----:B------:R1:W-:Y:S01]  /*30a0*/  @!P2 SYNCS.ARRIVE.TRANS64.RED RZ, [R3+URZ], R4 ;  /* 0x0000000403ffa9a7 */ /* 0x0003e200080004ff */
[----:B------:R-:W-:Y:S01]  /*30b0*/  UIADD3 UR4, UPT, UPT, UR5, 0x1, URZ ;  /* 0x0000000105047890 */ /* 0x000fe2000fffe0ff */
[----:B------:R-:W-:-:S03]  /*30c0*/  VIADD R8, R8, 0x1 ;  /* 0x0000000108087836 */ /* 0x000fc60000000000 */
[----:B------:R-:W-:Y:S02]  /*30d0*/  UISETP.NE.AND UP0, UPT, UR4, 0x2, UPT ;  /* 0x000000020400788c */ /* 0x000fe4000bf05270 */
[----:B------:R-:W-:Y:S01]  /*30e0*/  ISETP.NE.AND P0, PT, R8, 0x2, PT ;  /* 0x000000020800780c */ /* 0x000fe20003f05270 */
[----:B------:R-:W-:Y:S06]  /*30f0*/  UGETNEXTWORKID.BROADCAST [UR8], [UR9] ;  /* 0x00000000080073ca */ /* 0x000fec0008000100 */
[----:B------:R-:W-:Y:S02]  /*3100*/  USEL UR7, URZ, 0x1, UP0 ;  /* 0x00000001ff077887 */ /* 0x000fe40008000000 */
[----:B------:R-:W-:-:S04]  /*3110*/  USEL UR5, UR4, URZ, UP0 ;  /* 0x000000ff04057287 */ /* 0x000fc80008000000 */
[----:B------:R-:W-:Y:S02]  /*3120*/  LOP3.LUT R12, R12, UR7, RZ, 0x3c, !PT ;  /* 0x000000070c0c7c12 */ /* 0x000fe4000f8e3cff */
[----:B-1----:R-:W-:-:S04]  /*3130*/  SHF.L.U32 R4, R10, 0x1f, RZ ;  /* 0x0000001f0a047819 */ /* 0x002fc800000006ff */
[----:B------:R-:W1:Y:S02]  /*3140*/  SYNCS.PHASECHK.TRANS64.TRYWAIT P1, [R2+URZ+0xb0], R4 ;  /* 0x0000b004020075a7 */ /* 0x000e6400080211ff */
[----:B-1----:R-:W-:Y:S05]  /*3150*/  @!P1 BRA `(.L_x_56) ;  /* 0x0000006400749947 */ /* 0x002fea0003800000 */
.L_x_172:
[C---:B-1----:R-:W-:Y:S01]  /*3160*/  LEA R4, R11.reuse, UR6, 0x4 ;  /* 0x000000060b047c11 */ /* 0x042fe2000f8e20ff */
[----:B------:R-:W-:Y:S01]  /*3170*/  VIADD R2, R2, 0xc0 ;  /* 0x000000c002027836 */ /* 0x000fe20000000000 */
[----:B------:R-:W-:Y:S01]  /*3180*/  SEL R8, R8, RZ, P0 ;  /* 0x000000ff08087207 */ /* 0x000fe20000000000 */
[----:B------:R-:W-:-:S03]  /*3190*/  VIADD R11, R11, 0x1 ;  /* 0x000000010b0b7836 */ /* 0x000fc60000000000 */
[----:B------:R-:W1:Y:S01]  /*31a0*/  LDS.128 R4, [R4+0x140] ;  /* 0x0001400004047984 */ /* 0x000e620000000c00 */
[----:B------:R-:W-:Y:S02]  /*31b0*/  PRMT R2, RZ, 0x654, R2 ;  /* 0x00000654ff027816 */ /* 0x000fe40000000002 */
[C---:B------:R-:W-:Y:S01]  /*31c0*/  ISETP.NE.AND P1, PT, R11.reuse, 0x2, PT ;  /* 0x000000020b00780c */ /* 0x040fe20003f25270 */
[----:B------:R-:W-:Y:S01]  /*31d0*/  @!PT LDS RZ, [RZ] ;  /* 0x00000000fffff984 */ /* 0x000fe20000000800 */
[----:B------:R-:W-:Y:S01]  /*31e0*/  @!PT LDS RZ, [RZ] ;  /* 0x00000000fffff984 */ /* 0x000fe20000000800 */
[----:B------:R-:W-:Y:S01]  /*31f0*/  @!PT LDS RZ, [RZ] ;  /* 0x00000000fffff984 */ /* 0x000fe20000000800 */
[----:B------:R-:W-:Y:S01]  /*3200*/  @!PT LDS RZ, [RZ] ;  /* 0x00000000fffff984 */ /* 0x000fe20000000800 */
[----:B------:R2:W-:Y:S06]  /*3210*/  MEMBAR.ALL.CTA ;  /* 0x0000000000007992 */ /* 0x0005ec0000008000 */
[----:B--2---:R-:W2:Y:S01]  /*3220*/  FENCE.VIEW.ASYNC.S ;  /* 0x00000000000073c6 */ /* 0x004ea20000000000 */
[----:B------:R-:W-:Y:S01]  /*3230*/  SEL R11, R11, RZ, P1 ;  /* 0x000000ff0b0b7207 */ /* 0x000fe20000800000 */
[----:B--2---:R2:W-:Y:S01]  /*3240*/  SYNCS.ARRIVE.TRANS64.RED.A1T0 RZ, [R2+URZ], RZ ;  /* 0x000000ff02ff79a7 */ /* 0x0045e200081004ff */
[----:B-1----:R-:W-:-:S02]  /*3250*/  LOP3.LUT P3, RZ, R6, 0x1, RZ, 0xc0, !PT ;  /* 0x0000000106ff7812 */ /* 0x002fc4000786c0ff */
[----:B------:R-:W-:-:S04]  /*3260*/  SEL R4, RZ, 0x1, P1 ;  /* 0x00000001ff047807 */ /* 0x000fc80000800000 */
[----:B------:R-:W-:Y:S02]  /*3270*/  LOP3.LUT R10, R10, R4, RZ, 0x3c, !PT ;  /* 0x000000040a0a7212 */ /* 0x000fe400078e3cff */
[----:B--2---:R-:W-:-:S04]  /*3280*/  SEL R2, RZ, 0x1, P0 ;  /* 0x00000001ff027807 */ /* 0x004fc80000000000 */
[----:B------:R-:W-:Y:S01]  /*3290*/  LOP3.LUT R9, R9, R2, RZ, 0x3c, !PT ;  /* 0x0000000209097212 */ /* 0x000fe200078e3cff */
[----:B------:R-:W-:Y:S06]  /*32a0*/  @P3 BRA `(.L_x_57) ;  /* 0xfffffffc002c3947 */ /* 0x000fec000383ffff */
[----:B------:R-:W-:Y:S01]  /*32b0*/  ULEA UR4, UR5, UR6, 0x3 ;  /* 0x0000000605047291 */ /* 0x000fe2000f8e18ff */
[----:B------:R-:W-:-:S08]  /*32c0*/  SHF.L.U32 R2, R12, 0x1f, RZ ;  /* 0x0000001f0c027819 */ /* 0x000fd000000006ff */
[----:B------:R-:W1:Y:S02]  /*32d0*/  SYNCS.PHASECHK.TRANS64 P0, [UR4+0xc0], R2 ;  /* 0x0000c002ff0075a7 */ /* 0x000e640008001004 */
[----:B-1----:R-:W-:Y:S05]  /*32e0*/  @P0 BRA `(.L_x_58) ;  /* 0x0000000000080947 */ /* 0x002fea0003800000 */
[----:B------:R-:W1:Y:S02]  /*32f0*/  SYNCS.PHASECHK.TRANS64.TRYWAIT P0, [UR4+0xc0], R2 ;  /* 0x0000c002ff0075a7 */ /* 0x000e640008001104 */
[----:B-1----:R-:W-:Y:S05]  /*3300*/  @!P0 BRA `(.L_x_59) ;  /* 0x00000064001c8947 */ /* 0x002fea0003800000 */
.L_x_58:
[----:B------:R-:W-:-:S04]  /*3310*/  UIADD3 UR7, UPT, UPT, UR5, 0x1, URZ ;  /* 0x0000000105077890 */ /* 0x000fc8000fffe0ff */
[----:B------:R-:W-:-:S04]  /*3320*/  UISETP.NE.AND UP0, UPT, UR7, 0x2, UPT ;  /* 0x000000020700788c */ /* 0x000fc8000bf05270 */
[----:B------:R-:W-:Y:S02]  /*3330*/  USEL UR8, URZ, 0x1, UP0 ;  /* 0x00000001ff087887 */ /* 0x000fe40008000000 */
[----:B------:R-:W-:-:S04]  /*3340*/  USEL UR7, UR7, URZ, UP0 ;  /* 0x000000ff07077287 */ /* 0x000fc80008000000 */
[----:B------:R-:W-:Y:S01]  /*3350*/  ULEA UR7, UR7, UR6, 0x3 ;  /* 0x0000000607077291 */ /* 0x000fe2000f8e18ff */
[----:B-1----:R-:W-:-:S04]  /*3360*/  LOP3.LUT R2, R12, UR8, RZ, 0x3c, !PT ;  /* 0x000000080c027c12 */ /* 0x002fc8000f8e3cff */
[----:B------:R-:W-:-:S04]  /*3370*/  SHF.L.U32 R0, R2, 0x1f, RZ ;  /* 0x0000001f02007819 */ /* 0x000fc800000006ff */
[----:B------:R-:W1:Y:S02]  /*3380*/  SYNCS.PHASECHK.TRANS64 P0, [UR7+0xc0], R0 ;  /* 0x0000c000ff0075a7 */ /* 0x000e640008001007 */
[----:B-1----:R-:W-:Y:S05]  /*3390*/  @P0 EXIT ;  /* 0x000000000000094d */ /* 0x002fea0003800000 */
[----:B------:R-:W-:Y:S02]  /*33a0*/  SHF.L.U32 R2, R2, 0x1f, RZ ;  /* 0x0000001f02027819 */ /* 0x000fe400000006ff */
[----:B------:R-:W-:-:S07]  /*33b0*/  MOV R0, UR7 ;  /* 0x0000000700007c02 */ /* 0x000fce0008000f00 */
.L_x_60:
[----:B-1----:R1:W2:Y:S02]  /*33c0*/  SYNCS.PHASECHK.TRANS64.TRYWAIT P0, [R0+URZ+0xc0], R2 ;  /* 0x0000c002000075a7 */ /* 0x0022a400080011ff */
[----:B--2---:R-:W-:Y:S05]  /*33d0*/  @!P0 NANOSLEEP.SYNCS 0x989680 ;  /* 0x009896800000895d */ /* 0x004fea0003900000 */
[----:B------:R-:W2:Y:S02]  /*33e0*/  @!P0 SYNCS.PHASECHK.TRANS64 P0, [R0+URZ+0xc0], R2 ;  /* 0x0000c002000085a7 */ /* 0x000ea400080010ff */
[----:B--2---:R-:W-:Y:S05]  /*33f0*/  @P0 EXIT ;  /* 0x000000000000094d */ /* 0x004fea0003800000 */
[----:B------:R-:W-:Y:S05]  /*3400*/  BRA `(.L_x_60) ;  /* 0xfffffffc00ec7947 */ /* 0x000fea000383ffff */
.L_x_53:
[----:B------:R-:W-:Y:S05]  /*3410*/  BRA.U UP4, `(.L_x_61) ;  /* 0x0000001504487547 */ /* 0x000fea000b800000 */
[----:B------:R-:W-:Y:S01]  /*3420*/  UMOV UR4, 0x40 ;  /* 0x0000004000047882 */ /* 0x000fe20000000000 */
[----:B------:R-:W-:Y:S01]  /*3430*/  NOP ;  /* 0x0000000000007918 */ /* 0x000fe20000000000 */
[----:B------:R-:W-:Y:S01]  /*3440*/  ULEA UR5, UR47, UR4, 0x18 ;  /* 0x000000042f057291 */ /* 0x000fe2000f8ec0ff */
[----:B------:R-:W-:Y:S02]  /*3450*/  UMOV UR6, 0x400 ;  /* 0x0000040000067882 */ /* 0x000fe40000000000 */
[----:B------:R-:W-:-:S06]  /*3460*/  ULEA UR6, UR47, UR6, 0x18 ;  /* 0x000000062f067291 */ /* 0x000fcc000f8ec0ff */
[----:B------:R-:W1:Y:S02]  /*3470*/  LDS.U8 R0, [UR5+0x1c] ;  /* 0x00001c05ff007984 */ /* 0x000e640008000000 */
[----:B-1----:R-:W-:-:S13]  /*3480*/  ISETP.NE.AND P0, PT, R0, RZ, PT ;  /* 0x000000ff0000720c */ /* 0x002fda0003f05270 */
[----:B------:R-:W-:Y:S05]  /*3490*/  @P0 BRA `(.L_x_62) ;  /* 0x0000000400080947 */ /* 0x000fea0003800000 */
[----:B------:R-:W-:Y:S02]  /*34a0*/  UISETP.NE.U32.AND UP1, UPT, UR68, 0x1, UPT ;  /* 0x000000014400788c */ /* 0x000fe4000bf25070 */
[----:B------:R-:W-:-:S07]  /*34b0*/  UIADD3 UR7, UPT, UPT, UR5, 0x8, URZ ;  /* 0x0000000805077890 */ /* 0x000fce000fffe0ff */
[----:B------:R-:W-:Y:S05]  /*34c0*/  BRA.U !UP1, `(.L_x_63) ;  /* 0x00000001099c7547 */ /* 0x000fea000b800000 */
[----:B------:R-:W-:Y:S01]  /*34d0*/  ELECT P0, URZ, PT ;  /* 0x0000000000ff782f */ /* 0x000fe20003800000 */
[----:B------:R-:W-:-:S12]  /*34e0*/  BSSY B0, `(.L_x_63) ;  /* 0x0000025000007945 */ /* 0x000fd80003800000 */
[----:B------:R-:W-:Y:S05]  /*34f0*/  @!P0 BRA `(.L_x_64) ;  /* 0x00000000008c8947 */ /* 0x000fea0003800000 */
[----:B------:R-:W-:-:S05]  /*3500*/  UMOV UR4, 0x10 ;  /* 0x0000001000047882 */ /* 0x000fca0000000000 */
[----:B------:R-:W-:Y:S04]  /*3510*/  DEPBAR.LE SB1, 0x36 ;  /* 0x00009d800000791a */ /* 0x000fe80000000000 */
[----:B------:R-:W1:Y:S02]  /*3520*/  UTCATOMSWS.2CTA.FIND_AND_SET.ALIGN UP0, UR4, UR4 ;  /* 0x00000004000475e3 */ /* 0x000e640008200800 */
[----:B-1----:R-:W-:Y:S01]  /*3530*/  MOV R10, UR4 ;  /* 0x00000004000a7c02 */ /* 0x002fe20008000f00 */
[----:B------:R-:W-:Y:S06]  /*3540*/  BRA.U UP0, `(.L_x_65) ;  /* 0x0000000100187547 */ /* 0x000fec000b800000 */
.L_x_66:
[----:B------:R-:W-:Y:S05]  /*3550*/  NANOSLEEP 0x64 ;  /* 0x000000640000795d */ /* 0x000fea0003800000 */
[----:B------:R-:W-:-:S05]  /*3560*/  UMOV UR4, 0x10 ;  /* 0x0000001000047882 */ /* 0x000fca0000000000 */
[----:B------:R-:W-:Y:S04]  /*3570*/  DEPBAR.LE SB1, 0x36 ;  /* 0x00009d800000791a */ /* 0x000fe80000000000 */
[----:B------:R-:W1:Y:S02]  /*3580*/  UTCATOMSWS.2CTA.FIND_AND_SET.ALIGN UP0, UR4, UR4 ;  /* 0x00000004000475e3 */ /* 0x000e640008200800 */
[----:B-1----:R-:W-:Y:S01]  /*3590*/  MOV R10, UR4 ;  /* 0x00000004000a7c02 */ /* 0x002fe20008000f00 */
[----:B------:R-:W-:Y:S05]  /*35a0*/  BRA.U !UP0, `(.L_x_66) ;  /* 0xfffffffd08e87547 */ /* 0x000fea000b83ffff */
.L_x_65:
[----:B------:R-:W1:Y:S01]  /*35b0*/  LDS R6, [UR5+0x10] ;  /* 0x00001005ff067984 */ /* 0x000e620008000800 */
[----:B------:R-:W-:Y:S01]  /*35c0*/  IMAD.U32 R0, RZ, RZ, UR6 ;  /* 0x00000006ff007e24 */ /* 0x000fe2000f8e00ff */
[----:B------:R-:W-:-:S03]  /*35d0*/  MOV R4, UR69 ;  /* 0x0000004500047c02 */ /* 0x000fc60008000f00 */
[----:B------:R-:W-:Y:S01]  /*35e0*/  VIADD R0, R0, 0x160 ;  /* 0x0000016000007836 */ /* 0x000fe20000000000 */
[----:B-1----:R-:W-:-:S04]  /*35f0*/  SHF.L.U32 R6, R6, 0x1f, RZ ;  /* 0x0000001f06067819 */ /* 0x002fc800000006ff */
[----:B------:R-:W1:Y:S02]  /*3600*/  SYNCS.PHASECHK.TRANS64.TRYWAIT P0, [UR5+0x8], R6 ;  /* 0x00000806ff0075a7 */ /* 0x000e640008001105 */
[----:B-1----:R-:W-:Y:S05]  /*3610*/  @P0 BRA `(.L_x_67) ;  /* 0x0000000000080947 */ /* 0x002fea0003800000 */
[----:B------:R-:W1:Y:S02]  /*3620*/  SYNCS.PHASECHK.TRANS64.TRYWAIT P0, [UR5+0x8], R6 ;  /* 0x00000806ff0075a7 */ /* 0x000e640008001105 */
[----:B-1----:R-:W-:Y:S05]  /*3630*/  @!P0 BRA `(.L_x_68) ;  /* 0x0000006000688947 */ /* 0x002fea0003800000 */
.L_x_67:
[----:B------:R-:W-:Y:S01]  /*3640*/  PRMT R4, R4, 0x654, R0 ;  /* 0x0000065404047816 */ /* 0x000fe20000000000 */
[----:B------:R-:W-:Y:S01]  /*3650*/  HFMA2 R0, -RZ, RZ, 0, 5.9604644775390625e-08 ;  /* 0x00000001ff007431 */ /* 0x000fe200000001ff */
[----:B------:R-:W-:Y:S01]  /*3660*/  UPRMT UR4, UR69, 0x654, UR7 ;  /* 0x0000065445047896 */ /* 0x000fe20008000007 */
[----:B------:R-:W-:Y:S02]  /*3670*/  IMAD.MOV.U32 R8, RZ, RZ, 0xffff ;  /* 0x0000ffffff087424 */ /* 0x000fe400078e00ff */
[----:B-1----:R-:W-:Y:S02]  /*3680*/  IMAD.MOV.U32 R6, RZ, RZ, 0x4 ;  /* 0x00000004ff067424 */ /* 0x002fe400078e00ff */
[----:B------:R-:W-:Y:S01]  /*3690*/  IMAD.SHL.U32 R9, R10, 0x20, RZ ;  /* 0x000000200a097824 */ /* 0x000fe200078e00ff */
[----:B------:R-:W-:Y:S02]  /*36a0*/  MOV R5, UR4 ;  /* 0x0000000400057c02 */ /* 0x000fe40008000f00 */
[-C--:B------:R-:W-:Y:S01]  /*36b0*/  SHF.L.U32 R8, R8, R10.reuse, RZ ;  /* 0x0000000a08087219 */ /* 0x080fe200000006ff */
[----:B------:R1:W-:Y:S01]  /*36c0*/  SYNCS.ARRIVE.TRANS64.RED RZ, [UR4], R6 ;  /* 0x00000006ffff79a7 */ /* 0x0003e20008000404 */
[----:B------:R-:W-:Y:S01]  /*36d0*/  SHF.L.U32 R7, R0, R10, RZ ;  /* 0x0000000a00077219 */ /* 0x000fe200000006ff */
[----:B------:R1:W-:Y:S04]  /*36e0*/  STS [UR6+0x160], R9 ;  /* 0x00016009ff007988 */ /* 0x0003e80008000806 */
[----:B------:R1:W-:Y:S04]  /*36f0*/  STAS [R4.64], R10 ;  /* 0x0000000a04007dbd */ /* 0x0003e8000c0008ff */
[----:B------:R1:W-:Y:S04]  /*3700*/  ATOMS.OR RZ, [UR5+0x14], R8 ;  /* 0x00001408ffff798c */ /* 0x0003e8000b000005 */
[----:B------:R1:W-:Y:S04]  /*3710*/  ATOMS.OR RZ, [UR5+0x18], R7 ;  /* 0x00001807ffff798c */ /* 0x0003e8000b000005 */
[----:B------:R1:W-:Y:S02]  /*3720*/  ATOMS.XOR RZ, [UR5+0x10], R0 ;  /* 0x00001000ffff798c */ /* 0x0003e4000b800005 */
.L_x_64:
[----:B------:R-:W-:Y:S05]  /*3730*/  BSYNC B0 ;  /* 0x0000000000007941 */ /* 0x000fea0003800000 */
.L_x_63:
[----:B------:R-:W-:Y:S05]  /*3740*/  BRA.U UP1, `(.L_x_69) ;  /* 0x00000001016c7547 */ /* 0x000fea000b800000 */
[----:B------:R-:W-:-:S03]  /*3750*/  UMOV UR4, 0xffffffff ;  /* 0xffffffff00047882 */ /* 0x000fc60000000000 */
[----:B------:R-:W-:Y:S05]  /*3760*/  BRA.DIV UR4, `(.L_x_70) ;  /* 0x0000006204347947 */ /* 0x000fea000b800000 */
[----:B------:R-:W-:-:S13]  /*3770*/  ELECT P6, URZ, PT ;  /* 0x0000000000ff782f */ /* 0x000fda00038c0000 */
.L_x_176:
[----:B------:R-:W-:Y:S05]  /*3780*/  @!P6 BRA `(.L_x_69) ;  /* 0x00000000005ce947 */ /* 0x000fea0003800000 */
[----:B-1----:R-:W1:Y:S02]  /*3790*/  LDS R4, [UR5+0x10] ;  /* 0x00001005ff047984 */ /* 0x002e640008000800 */
[----:B-1----:R-:W-:-:S04]  /*37a0*/  SHF.L.U32 R4, R4, 0x1f, RZ ;  /* 0x0000001f04047819 */ /* 0x002fc800000006ff */
[----:B------:R-:W1:Y:S02]  /*37b0*/  SYNCS.PHASECHK.TRANS64.TRYWAIT P0, [UR5+0x8], R4 ;  /* 0x00000804ff0075a7 */ /* 0x000e640008001105 */
[----:B-1----:R-:W-:Y:S05]  /*37c0*/  @P0 BRA `(.L_x_71) ;  /* 0x0000000000080947 */ /* 0x002fea0003800000 */
[----:B------:R-:W1:Y:S02]  /*37d0*/  SYNCS.PHASECHK.TRANS64.TRYWAIT P0, [UR5+0x8], R4 ;  /* 0x00000804ff0075a7 */ /* 0x000e640008001105 */
[----:B-1----:R-:W-:Y:S05]  /*37e0*/  @!P0 BRA `(.L_x_72) ;  /* 0x0000006000348947 */ /* 0x002fea0003800000 */
.L_x_71:
[----:B------:R-:W2:Y:S01]  /*37f0*/  LDS R6, [UR6+0x160] ;  /* 0x00016006ff067984 */ /* 0x000ea20008000800 */
[----:B-1----:R-:W-:Y:S02]  /*3800*/  HFMA2 R0, -RZ, RZ, 0, 5.9604644775390625e-08 ;  /* 0x00000001ff007431 */ /* 0x002fe400000001ff */
[----:B------:R-:W-:Y:S01]  /*3810*/  IMAD.MOV.U32 R4, RZ, RZ, 0xffff ;  /* 0x0000ffffff047424 */ /* 0x000fe200078e00ff */
[----:B------:R-:W-:Y:S01]  /*3820*/  UPRMT UR4, UR69, 0x654, UR7 ;  /* 0x0000065445047896 */ /* 0x000fe20008000007 */
[----:B--2---:R-:W-:-:S03]  /*3830*/  IMAD.SHL.U32 R5, R6, 0x20, RZ ;  /* 0x0000002006057824 */ /* 0x004fc600078e00ff */
[-C--:B------:R-:W-:Y:S02]  /*3840*/  SHF.L.U32 R4, R4, R6.reuse, RZ ;  /* 0x0000000604047219 */ /* 0x080fe400000006ff */
[----:B------:R-:W-:Y:S01]  /*3850*/  SHF.L.U32 R6, R0, R6, RZ ;  /* 0x0000000600067219 */ /* 0x000fe200000006ff */
[----:B------:R2:W-:Y:S04]  /*3860*/  STS [UR6+0x160], R5 ;  /* 0x00016005ff007988 */ /* 0x0005e80008000806 */
[----:B------:R2:W-:Y:S04]  /*3870*/  ATOMS.OR RZ, [UR5+0x14], R4 ;  /* 0x00001404ffff798c */ /* 0x0005e8000b000005 */
[----:B------:R2:W-:Y:S01]  /*3880*/  ATOMS.OR RZ, [UR5+0x18], R6 ;  /* 0x00001806ffff798c */ /* 0x0005e2000b000005 */
[----:B------:R-:W-:Y:S03]  /*3890*/  SYNCS.ARRIVE.TRANS64.RED.A1T0 RZ, [UR4], RZ ;  /* 0x000000ffffff79a7 */ /* 0x000fe60008100404 */
[----:B------:R2:W-:Y:S01]  /*38a0*/  ATOMS.XOR RZ, [UR5+0x10], R0 ;  /* 0x00001000ffff798c */ /* 0x0005e2000b800005 */
[----:B------:R-:W-:Y:S05]  /*38b0*/  BRA `(.L_x_69) ;  /* 0x0000000000107947 */ /* 0x000fea0003800000 */
.L_x_62:
[----:B------:R-:W-:Y:S02]  /*38c0*/  MOV R0, 0xffffffff ;  /* 0xffffffff00007802 */ /* 0x000fe40000000f00 */
[----:B------:R-:W-:-:S03]  /*38d0*/  MOV R4, 0x3900 ;  /* 0x0000390000047802 */ /* 0x000fc60000000f00 */
[----:B------:R1:W-:Y:S04]  /*38e0*/  STS [UR6+0x160], R0 ;  /* 0x00016000ff007988 */ /* 0x0003e80008000806 */
[----:B-1---5:R-:W-:Y:S05]  /*38f0*/  CALL.REL.NOINC `($__internal_1_$__cuda_sm10x_tcgen05_guardrail_trap_phase_invalid_during_alloc) ;  /* 0x0000006800087944 */ /* 0x022fea0003c00000 */
.L_x_69:
[----:B------:R-:W-:Y:S05]  /*3900*/  WARPSYNC.ALL ;  /* 0x0000000000007948 */ /* 0x000fea0003800000 */
[----:B------:R-:W3:Y:S01]  /*3910*/  S2UR UR4, SR_CgaCtaId ;  /* 0x00000000000479c3 */ /* 0x000ee20000008800 */
[----:B------:R-:W-:Y:S01]  /*3920*/  UMOV UR41, 0x400 ;  /* 0x0000040000297882 */ /* 0x000fe20000000000 */
[----:B------:R-:W-:-:S06]  /*3930*/  NOP ;  /* 0x0000000000007918 */ /* 0x000fcc0000000000 */
[----:B------:R-:W-:Y:S06]  /*3940*/  BAR.ARV 0x6, 0xa0 ;  /* 0x0182800000007b1d */ /* 0x000fec0000002000 */
[----:B------:R-:W4:Y:S01]  /*3950*/  LDCU UR6, c[0x0][0x38c] ;  /* 0x00007180ff0677ac */ /* 0x000f220008000800 */
[----:B------:R-:W-:Y:S01]  /*3960*/  LOP3.LUT R3, R3, 0xffff, RZ, 0xc0, !PT ;  /* 0x0000ffff03037812 */ /* 0x000fe200078ec0ff */
[----:B-1----:R-:W-:Y:S01]  /*3970*/  IMAD.MOV.U32 R9, RZ, RZ, 0x1 ;  /* 0x00000001ff097424 */ /* 0x002fe200078e00ff */
[----:B------:R-:W-:Y:S01]  /*3980*/  LOP3.LUT R2, R2, 0xffff, RZ, 0xc0, !PT ;  /* 0x0000ffff02027812 */ /* 0x000fe200078ec0ff */
[----:B------:R-:W-:Y:S01]  /*3990*/  IMAD.MOV.U32 R8, RZ, RZ, RZ ;  /* 0x000000ffff087224 */ /* 0x000fe200078e00ff */
[----:B------:R-:W-:Y:S01]  /*39a0*/  R2UR UR43, R3 ;  /* 0x00000000032b72ca */ /* 0x000fe200000e0000 */
[----:B------:R-:W-:Y:S01]  /*39b0*/  UMOV UR47, URZ ;  /* 0x000000ff002f7c82 */ /* 0x000fe20008000000 */
[----:B------:R-:W-:-:S02]  /*39c0*/  R2UR UR65, R2 ;  /* 0x00000000024172ca */ /* 0x000fc400000e0000 */
[----:B------:R-:W-:Y:S01]  /*39d0*/  CS2R R2, SRZ ;  /* 0x0000000000027805 */ /* 0x000fe2000001ff00 */
[----:B------:R-:W-:Y:S01]  /*39e0*/  UMOV UR38, URZ ;  /* 0x000000ff00267c82 */ /* 0x000fe20008000000 */
[----:B---3--:R-:W-:Y:S01]  /*39f0*/  ULEA UR41, UR4, UR41, 0x18 ;  /* 0x0000002904297291 */ /* 0x008fe2000f8ec0ff */
[----:B------:R-:W-:Y:S01]  /*3a00*/  UMOV UR37, URZ ;  /* 0x000000ff00257c82 */ /* 0x000fe20008000000 */
[----:B------:R-:W-:Y:S02]  /*3a10*/  UISETP.NE.AND UP3, UPT, UR68, URZ, UPT ;  /* 0x000000ff4400728c */ /* 0x000fe4000bf65270 */
[----:B------:R-:W-:Y:S02]  /*3a20*/  UIADD3 UR5, UPT, UPT, UR41, 0x4300, URZ ;  /* 0x0000430029057890 */ /* 0x000fe4000fffe0ff */
[----:B------:R-:W-:-:S03]  /*3a30*/  UIADD3 UR4, UPT, UPT, UR41, 0x1c300, URZ ;  /* 0x0001c30029047890 */ /* 0x000fc6000fffe0ff */
[----:B--2---:R-:W1:Y:S01]  /*3a40*/  LDS R0, [UR41+0x160] ;  /* 0x00016029ff007984 */ /* 0x004e620008000800 */
[----:B----4-:R-:W-:Y:S02]  /*3a50*/  UIADD3 UR6, UPT, UPT, UR6, 0x7f, URZ ;  /* 0x0000007f06067890 */ /* 0x010fe4000fffe0ff */
[----:B------:R-:W-:Y:S02]  /*3a60*/  USHF.R.U32.HI UR5, URZ, 0x4, UR5 ;  /* 0x00000004ff057899 */ /* 0x000fe40008011605 */
[----:B------:R-:W-:Y:S02]  /*3a70*/  USHF.R.S32.HI UR64, URZ, 0x1f, UR6 ;  /* 0x0000001fff407899 */ /* 0x000fe40008011406 */
[----:B------:R-:W-:Y:S02]  /*3a80*/  USHF.R.U32.HI UR4, URZ, 0x4, UR4 ;  /* 0x00000004ff047899 */ /* 0x000fe40008011604 */
[----:B------:R-:W-:Y:S02]  /*3a90*/  ULEA.HI UR64, UR64, UR6, URZ, 0x7 ;  /* 0x0000000640407291 */ /* 0x000fe4000f8f38ff */
[----:B------:R-:W-:-:S02]  /*3aa0*/  ULOP3.LUT UR5, UR5, 0x3fff, URZ, 0xc0, !UPT ;  /* 0x00003fff05057892 */ /* 0x000fc4000f8ec0ff */
[----:B------:R-:W-:Y:S02]  /*3ab0*/  USHF.R.S32.HI UR64, URZ, 0x7, UR64 ;  /* 0x00000007ff407899 */ /* 0x000fe40008011440 */
[----:B------:R-:W-:Y:S02]  /*3ac0*/  ULOP3.LUT UR45, UR4, 0x3fff, URZ, 0xc0, !UPT ;  /* 0x00003fff042d7892 */ /* 0x000fe4000f8ec0ff */
[----:B------:R-:W-:Y:S01]  /*3ad0*/  UISETP.LT.AND UP0, UPT, UR64, 0x1, UPT ;  /* 0x000000014000788c */ /* 0x000fe2000bf01270 */
[----:B------:R-:W-:Y:S01]  /*3ae0*/  UMOV UR62, 0x0 ;  /* 0x00000000003e7882 */ /* 0x000fe20000000000 */
        /* <DEDUP_REMOVED lines=9> */
[----:B------:R-:W-:-:S02]  /*3b80*/  ULOP3.LUT UR44, UR5, 0x10000, URZ, 0xfc, !UPT ;  /* 0x00010000052c7892 */ /* 0x000fc4000f8efcff */
[----:B------:R-:W-:Y:S02]  /*3b90*/  ULOP3.LUT UR45, UR45, 0x10000, URZ, 0xfc, !UPT ;  /* 0x000100002d2d7892 */ /* 0x000fe4000f8efcff */
[----:B------:R-:W-:Y:S01]  /*3ba0*/  USEL UR66, UR64, 0x1, !UP0 ;  /* 0x0000000140427887 */ /* 0x000fe2000c000000 */
[----:B------:R-:W-:Y:S01]  /*3bb0*/  UMOV UR52, 0x0 ;  /* 0x0000000000347882 */ /* 0x000fe20000000000 */
[----:B------:R-:W-:Y:S01]  /*3bc0*/  UMOV UR53, 0x8200010 ;  /* 0x0820001000357882 */ /* 0x000fe20000000000 */
[----:B------:R-:W-:Y:S01]  /*3bd0*/  UMOV UR50, 0x0 ;  /* 0x0000000000327882 */ /* 0x000fe20000000000 */
[----:B------:R-:W-:Y:S01]  /*3be0*/  UMOV UR51, 0x8200010 ;  /* 0x0820001000337882 */ /* 0x000fe20000000000 */
[----:B------:R-:W-:Y:S01]  /*3bf0*/  UMOV UR48, 0x0 ;  /* 0x0000000000307882 */ /* 0x000fe20000000000 */
[----:B-1----:R-:W-:Y:S01]  /*3c00*/  R2UR UR67, R0 ;  /* 0x00000000004372ca */ /* 0x002fe200000e0000 */
[----:B------:R-:W-:-:S14]  /*3c10*/  UMOV UR49, 0x8200010 ;  /* 0x0820001000317882 */ /* 0x000fdc0000000000 */
.L_x_80:
[C---:B------:R-:W-:Y:S02]  /*3c20*/  LEA R0, R8.reuse, UR41, 0x3 ;  /* 0x0000002908007c11 */ /* 0x040fe4000f8e18ff */
[----:B------:R-:W-:Y:S02]  /*3c30*/  SHF.L.U32 R4, R3, 0x1f, RZ ;  /* 0x0000001f03047819 */ /* 0x000fe400000006ff */
[----:B------:R-:W-:Y:S02]  /*3c40*/  LEA R5, R8, UR41, 0x4 ;  /* 0x0000002908057c11 */ /* 0x000fe4000f8e20ff */
[----:B------:R-:W1:Y:S02]  /*3c50*/  SYNCS.PHASECHK.TRANS64.TRYWAIT P0, [R0+URZ+0xb0], R4 ;  /* 0x0000b004000075a7 */ /* 0x000e6400080011ff */
[----:B-1-3--:R-:W-:Y:S05]  /*3c60*/  @!P0 BRA `(.L_x_73) ;  /* 0x0000005c002c8947 */ /* 0x00afea0003800000 */
.L_x_177:
[----:B-1----:R-:W1:Y:S01]  /*3c70*/  LDS.128 R4, [R5+0x140] ;  /* 0x0001400005047984 */ /* 0x002e620000000c00 */
[----:B------:R-:W-:Y:S02]  /*3c80*/  VIADD R0, R0, 0xc0 ;  /* 0x000000c000007836 */ /* 0x000fe40000000000 */
[----:B------:R-:W-:Y:S01]  /*3c90*/  VIADD R8, R8, 0x1 ;  /* 0x0000000108087836 */ /* 0x000fe20000000000 */
[----:B------:R-:W-:Y:S01]  /*3ca0*/  @!PT LDS RZ, [RZ] ;  /* 0x00000000fffff984 */ /* 0x000fe20000000800 */
[----:B------:R-:W-:Y:S01]  /*3cb0*/  @!PT LDS RZ, [RZ] ;  /* 0x00000000fffff984 */ /* 0x000fe20000000800 */
[----:B------:R-:W-:Y:S01]  /*3cc0*/  @!PT LDS RZ, [RZ] ;  /* 0x00000000fffff984 */ /* 0x000fe20000000800 */
[----:B------:R-:W-:Y:S01]  /*3cd0*/  @!PT LDS RZ, [RZ] ;  /* 0x00000000fffff984 */ /* 0x000fe20000000800 */
[----:B------:R2:W-:Y:S06]  /*3ce0*/  MEMBAR.ALL.CTA ;  /* 0x0000000000007992 */ /* 0x0005ec0000008000 */
[----:B--2---:R-:W2:Y:S01]  /*3cf0*/  FENCE.VIEW.ASYNC.S ;  /* 0x00000000000073c6 */ /* 0x004ea20000000000 */
[----:B------:R-:W-:-:S04]  /*3d00*/  PRMT R0, RZ, 0x654, R0 ;  /* 0x00000654ff007816 */ /* 0x000fc80000000000 */
[----:B--2---:R2:W-:Y:S01]  /*3d10*/  SYNCS.ARRIVE.TRANS64.RED.A1T0 RZ, [R0+URZ], RZ ;  /* 0x000000ff00ff79a7 */ /* 0x0045e200081004ff */
[----:B-1----:R-:W-:Y:S01]  /*3d20*/  LOP3.LUT P1, RZ, R6, 0x1, RZ, 0xc0, !PT ;  /* 0x0000000106ff7812 */ /* 0x002fe2000782c0ff */
[----:B--2---:R-:W-:-:S12]  /*3d30*/  BRA.U UP3, `(.L_x_74) ;  /* 0x0000000503587547 */ /* 0x004fd8000b800000 */
[----:B------:R-:W1:Y:S01]  /*3d40*/  LDCU UR4, c[0x0][0x38c] ;  /* 0x00007180ff0477ac */ /* 0x000e620008000800 */
[----:B------:R-:W-:Y:S02]  /*3d50*/  PLOP3.LUT P2, PT, PT, PT, PT, 0x80, 0x8 ;  /* 0x000000000008781c */ /* 0x000fe40003f4f070 */
[----:B------:R-:W-:Y:S01]  /*3d60*/  SHF.L.U32 R4, R9, 0x1f, RZ ;  /* 0x0000001f09047819 */ /* 0x000fe200000006ff */
[----:B------:R-:W-:Y:S02]  /*3d70*/  ULEA UR46, UR47, UR41, 0x3 ;  /* 0x000000292f2e7291 */ /* 0x000fe4000f8e18ff */
[----:B------:R-:W-:Y:S02]  /*3d80*/  ULEA UR36, UR47, UR67, 0x6 ;  /* 0x000000432f247291 */ /* 0x000fe4000f8e30ff */
[----:B-1----:R-:W-:-:S06]  /*3d90*/  UISETP.GE.AND UP0, UPT, UR4, 0x1, UPT ;  /* 0x000000010400788c */ /* 0x002fcc000bf06270 */
[----:B------:R-:W-:-:S05]  /*3da0*/  PLOP3.LUT P0, PT, PT, PT, UP0, 0x80, 0x8 ;  /* 0x000000000008781c */ /* 0x000fca0003f0f008 */
[----:B------:R-:W-:-:S08]  /*3db0*/  @UP0 ULEA UR4, UR38, UR41, 0x3 ;  /* 0x0000002926040291 */ /* 0x000fd0000f8e18ff */
[----:B------:R-:W-:-:S04]  /*3dc0*/  @P0 SHF.L.U32 R0, R2, 0x1f, RZ ;  /* 0x0000001f02000819 */ /* 0x000fc800000006ff */
[----:B------:R1:W2:Y:S01]  /*3dd0*/  @P0 SYNCS.PHASECHK.TRANS64.TRYWAIT P2, [UR4], R0 ;  /* 0x00000000ff0005a7 */ /* 0x0002a20008041104 */
[----:B------:R-:W3:Y:S02]  /*3de0*/  SYNCS.PHASECHK.TRANS64.TRYWAIT P0, [UR46+0xf0], R4 ;  /* 0x0000f004ff0075a7 */ /* 0x000ee4000800112e */
[----:B-123--:R-:W-:Y:S05]  /*3df0*/  @!P0 BRA `(.L_x_75) ;  /* 0x0000005800dc8947 */ /* 0x00efea0003800000 */
.L_x_179:
[----:B------:R-:W-:Y:S01]  /*3e00*/  UMOV UR42, UR37 ;  /* 0x00000025002a7c82 */ /* 0x000fe20008000000 */
[----:B------:R-:W-:Y:S05]  /*3e10*/  BRA.U !UP0, `(.L_x_76) ;  /* 0x0000000508107547 */ /* 0x000fea000b800000 */
[----:B------:R-:W-:Y:S02]  /*3e20*/  UIADD3 UR42, UPT, UPT, UR66, UR37, URZ ;  /* 0x00000025422a7290 */ /* 0x000fe4000fffe0ff */
[----:B------:R-:W-:Y:S01]  /*3e30*/  UPLOP3.LUT UP2, UPT, UPT, UPT, UPT, 0x40, 0x4 ;  /* 0x000000000004789c */ /* 0x000fe20003f4e870 */
[----:B------:R-:W-:Y:S01]  /*3e40*/  UMOV UR39, UR64 ;  /* 0x0000004000277c82 */ /* 0x000fe20008000000 */
[----:B------:R-:W-:-:S09]  /*3e50*/  UMOV UR5, UR38 ;  /* 0x0000002600057c82 */ /* 0x000fd20008000000 */
.L_x_79:
[----:B------:R-:W-:Y:S01]  /*3e60*/  ULEA UR7, UR5, UR41, 0x3 ;  /* 0x0000002905077291 */ /* 0x000fe2000f8e18ff */
[----:B--23--:R-:W-:Y:S11]  /*3e70*/  @P2 BRA `(.L_x_77) ;  /* 0x00000000000c2947 */ /* 0x00cff60003800000 */
[----:B-1----:R-:W-:Y:S04]  /*3e80*/  SHF.L.U32 R4, R2, 0x1f, RZ ;  /* 0x0000001f02047819 */ /* 0x002fe800000006ff */
[----:B------:R-:W1:Y:S02]  /*3e90*/  SYNCS.PHASECHK.TRANS64.TRYWAIT P0, [UR7], R4 ;  /* 0x00000004ff0075a7 */ /* 0x000e640008001107 */
[----:B-1----:R-:W-:Y:S05]  /*3ea0*/  @!P0 BRA `(.L_x_78) ;  /* 0x0000005800c88947 */ /* 0x002fea0003800000 */
.L_x_77:
[----:B------:R-:W-:Y:S01]  /*3eb0*/  UISETP.NE.AND UP0, UPT, UR39, 0x1, UPT ;  /* 0x000000012700788c */ /* 0x000fe2000bf05270 */
[----:B------:R-:W-:Y:S01]  /*3ec0*/  PLOP3.LUT P2, PT, PT, PT, PT, 0x80, 0x8 ;  /* 0x000000000008781c */ /* 0x000fe20003f4f070 */
[----:B------:R-:W-:Y:S02]  /*3ed0*/  UIADD3 UR4, UPT, UPT, UR5, 0x1, URZ ;  /* 0x0000000105047890 */ /* 0x000fe4000fffe0ff */
[----:B------:R-:W-:Y:S02]  /*3ee0*/  UIADD3 UR40, UPT, UPT, UR7, 0x30, URZ ;  /* 0x0000003007287890 */ /* 0x000fe4000fffe0ff */
[----:B------:R-:W-:Y:S01]  /*3ef0*/  UISETP.NE.AND UP1, UPT, UR4, 0x6, UPT ;  /* 0x000000060400788c */ /* 0x000fe2000bf25270 */
[----:B------:R-:W-:Y:S01]  /*3f00*/  PLOP3.LUT P0, PT, PT, PT, UP0, 0x80, 0x8 ;  /* 0x000000000008781c */ /* 0x000fe20003f0f008 */
[----:B------:R-:W-:Y:S02]  /*3f10*/  UIADD3 UR37, UPT, UPT, UR37, 0x1, URZ ;  /* 0x0000000125257890 */ /* 0x000fe4000fffe0ff */
[----:B------:R-:W-:Y:S02]  /*3f20*/  USEL UR6, URZ, 0x1, UP1 ;  /* 0x00000001ff067887 */ /* 0x000fe40008800000 */
[----:B------:R-:W-:Y:S02]  /*3f30*/  USEL UR38, UR4, URZ, UP1 ;  /* 0x000000ff04267287 */ /* 0x000fe40008800000 */
[----:B------:R-:W-:Y:S02]  /*3f40*/  UIADD3 UR39, UPT, UPT, UR39, -0x1, URZ ;  /* 0xffffffff27277890 */ /* 0x000fe4000fffe0ff */
[----:B------:R-:W-:Y:S01]  /*3f50*/  @UP0 ULEA UR4, UR38, UR41, 0x3 ;  /* 0x0000002926040291 */ /* 0x000fe2000f8e18ff */
[----:B------:R-:W-:Y:S01]  /*3f60*/  LOP3.LUT R2, R2, UR6, RZ, 0x3c, !PT ;  /* 0x0000000602027c12 */ /* 0x000fe2000f8e3cff */
[----:B------:R-:W-:Y:S02]  /*3f70*/  ULEA UR6, UR5, UR45, 0xa ;  /* 0x0000002d05067291 */ /* 0x000fe4000f8e50ff */
[----:B------:R-:W-:Y:S01]  /*3f80*/  UISETP.NE.AND UP0, UPT, UR37, UR42, UPT ;  /* 0x0000002a2500728c */ /* 0x000fe2000bf05270 */
[----:B-1----:R-:W-:Y:S01]  /*3f90*/  @P0 SHF.L.U32 R0, R2, 0x1f, RZ ;  /* 0x0000001f02000819 */ /* 0x002fe200000006ff */
[----:B------:R-:W-:Y:S02]  /*3fa0*/  UIADD3 UR34, UPT, UPT, UR6, 0x2, URZ ;  /* 0x0000000206227890 */ /* 0x000fe4000fffe0ff */
[----:B------:R-:W-:Y:S01]  /*3fb0*/  UIADD3 UR30, UPT, UPT, UR6, 0x4, URZ ;  /* 0x00000004061e7890 */ /* 0x000fe2000fffe0ff */
[----:B------:R2:W3:Y:S01]  /*3fc0*/  @P0 SYNCS.PHASECHK.TRANS64.TRYWAIT P2, [UR4], R0 ;  /* 0x00000000ff0005a7 */ /* 0x0004e20008041104 */
[----:B------:R-:W-:Y:S02]  /*3fd0*/  ULEA UR4, UR5, UR44, 0xa ;  /* 0x0000002c05047291 */ /* 0x000fe4000f8e50ff */
[----:B------:R-:W-:Y:S02]  /*3fe0*/  UIADD3 UR26, UPT, UPT, UR6, 0x6, URZ ;  /* 0x00000006061a7890 */ /* 0x000fe4000fffe0ff */
        /* <DEDUP_REMOVED lines=10> */
[----:B------:R-:W-:Y:S01]  /*4090*/  UIADD3 UR8, UPT, UPT, UR4, 0x206, URZ ;  /* 0x0000020604087890 */ /* 0x000fe2000fffe0ff */
[----:B------:R-:W-:Y:S01]  /*40a0*/  UMOV UR7, 0x40004040 ;  /* 0x4000404000077882 */ /* 0x000fe20000000000 */
[----:B------:R-:W-:Y:S01]  /*40b0*/  UMOV UR5, 0x40004040 ;  /* 0x4000404000057882 */ /* 0x000fe20000000000 */
[----:B------:R-:W-:Y:S01]  /*40c0*/  UMOV UR35, 0x40004040 ;  /* 0x4000404000237882 */ /* 0x000fe20000000000 */
[----:B------:R1:W-:Y:S01]  /*40d0*/  UTCHMMA.2CTA gdesc[UR4], gdesc[UR6], tmem[UR36], tmem[UR62], idesc[UR63], UP2 ;  /* 0x00ff3e06040075ea */ /* 0x0003e20009200024 */
[----:B------:R-:W-:Y:S01]  /*40e0*/  UPLOP3.LUT UP2, UPT, UPT, UPT, UPT, 0x80, 0x8 ;  /* 0x000000000008789c */ /* 0x000fe20003f4f070 */
[----:B------:R-:W-:Y:S01]  /*40f0*/  UMOV UR33, 0x40004040 ;  /* 0x4000404000217882 */ /* 0x000fe20000000000 */
[----:B------:R-:W-:Y:S01]  /*4100*/  UMOV UR31, 0x40004040 ;  /* 0x40004040001f7882 */ /* 0x000fe20000000000 */
[----:B------:R2:W-:Y:S01]  /*4110*/  UTCHMMA.2CTA gdesc[UR32], gdesc[UR34], tmem[UR36], tmem[UR60], idesc[UR61], UPT ;  /* 0x00ff3c22200075ea */ /* 0x0005e2000ba00024 */
        /* <DEDUP_REMOVED lines=14> */
[----:B------:R-:W-:Y:S01]  /*4200*/  UMOV UR9, 0x40004040 ;  /* 0x4000404000097882 */ /* 0x000fe20000000000 */
[----:B------:R2:W-:Y:S01]  /*4210*/  UTCHMMA.2CTA gdesc[UR12], gdesc[UR14], tmem[UR36], tmem[UR50], idesc[UR51], UPT ;  /* 0x00ff320e0c0075ea */ /* 0x0005e2000ba00024 */
[----:B------:R2:W-:Y:S01]  /*4220*/  UTCHMMA.2CTA gdesc[UR8], gdesc[UR10], tmem[UR36], tmem[UR48], idesc[UR49], UPT ;  /* 0x00ff300a080075ea */ /* 0x0005e2000ba00024 */
[----:B------:R2:W-:Y:S01]  /*4230*/  UTCBAR.2CTA.MULTICAST [UR40], URZ, UR43 ;  /* 0x000000ff280073e9 */ /* 0x0005e2000820082b */
[----:B-1----:R-:W-:Y:S01]  /*4240*/  UMOV UR5, UR38 ;  /* 0x0000002600057c82 */ /* 0x002fe20008000000 */
[----:B------:R-:W-:Y:S05]  /*4250*/  BRA.U UP0, `(.L_x_79) ;  /* 0xfffffffd00007547 */ /* 0x000fea000b83ffff */
.L_x_76:
[----:B------:R-:W-:Y:S01]  /*4260*/  UIADD3 UR4, UPT, UPT, UR46, 0xd0, URZ ;  /* 0x000000d02e047890 */ /* 0x000fe2000fffe0ff */
[----:B------:R-:W-:-:S08]  /*4270*/  UMOV UR37, UR42 ;  /* 0x0000002a00257c82 */ /* 0x000fd00008000000 */
[----:B------:R4:W-:Y:S01]  /*4280*/  UTCBAR.2CTA.MULTICAST [UR4], URZ, UR65 ;  /* 0x000000ff040073e9 */ /* 0x0009e20008200841 */
[----:B------:R-:W-:Y:S02]  /*4290*/  NOP ;  /* 0x0000000000007918 */ /* 0x000fe40000000000 */
.L_x_74:
[----:B----4-:R-:W-:Y:S01]  /*42a0*/  UIADD3 UR4, UPT, UPT, UR47, 0x1, URZ ;  /* 0x000000012f047890 */ /* 0x010fe2000fffe0ff */
[----:B------:R-:W-:-:S03]  /*42b0*/  ISETP.NE.AND P0, PT, R8, 0x2, PT ;  /* 0x000000020800780c */ /* 0x000fc60003f05270 */
[----:B------:R-:W-:Y:S01]  /*42c0*/  UISETP.NE.AND UP0, UPT, UR4, 0x4, UPT ;  /* 0x000000040400788c */ /* 0x000fe2000bf05270 */
[----:B-12---:R-:W-:Y:S02]  /*42d0*/  SEL R0, RZ, 0x1, P0 ;  /* 0x00000001ff007807 */ /* 0x006fe40000000000 */
[----:B------:R-:W-:Y:S01]  /*42e0*/  SEL R8, R8, RZ, P0 ;  /* 0x000000ff08087207 */ /* 0x000fe20000000000 */
[----:B------:R-:W-:Y:S01]  /*42f0*/  USEL UR5, URZ, 0x1, UP0 ;  /* 0x00000001ff057887 */ /* 0x000fe20008000000 */
[----:B------:R-:W-:Y:S01]  /*4300*/  LOP3.LUT R3, R3, R0, RZ, 0x3c, !PT ;  /* 0x0000000003037212 */ /* 0x000fe200078e3cff */
[----:B------:R-:W-:-:S04]  /*4310*/  USEL UR47, UR4, URZ, UP0 ;  /* 0x000000ff042f7287 */ /* 0x000fc80008000000 */
[----:B------:R-:W-:Y:S01]  /*4320*/  LOP3.LUT R9, R9, UR5, RZ, 0x3c, !PT ;  /* 0x0000000509097c12 */ /* 0x000fe2000f8e3cff */
[----:B------:R-:W-:Y:S07]  /*4330*/  @P1 BRA `(.L_x_80) ;  /* 0xfffffff800381947 */ /* 0x000fee000383ffff */
[----:B------:R-:W1:Y:S01]  /*4340*/  S2UR UR8, SR_CgaCtaId ;  /* 0x00000000000879c3 */ /* 0x000e620000008800 */
[----:B------:R-:W-:Y:S01]  /*4350*/  ELECT P0, URZ, PT ;  /* 0x0000000000ff782f */ /* 0x000fe20003800000 */
[----:B------:R-:W-:Y:S01]  /*4360*/  HFMA2 R0, -RZ, RZ, 0, 5.9604644775390625e-08 ;  /* 0x00000001ff007431 */ /* 0x000fe200000001ff */
[----:B------:R-:W-:-:S05]  /*4370*/  UMOV UR4, 0x40 ;  /* 0x0000004000047882 */ /* 0x000fca0000000000 */
[----:B------:R-:W-:Y:S01]  /*4380*/  UVIRTCOUNT.DEALLOC.SMPOOL 0x80 ;  /* 0x000000800000784c */ /* 0x000fe20000000000 */
[----:B------:R-:W-:Y:S02]  /*4390*/  UISETP.NE.AND UP1, UPT, UR68, URZ, UPT ;  /* 0x000000ff4400728c */ /* 0x000fe4000bf25270 */
[----:B-1----:R-:W-:-:S09]  /*43a0*/  ULEA UR8, UR8, UR4, 0x18 ;  /* 0x0000000408087291 */ /* 0x002fd2000f8ec0ff */
[----:B------:R1:W-:Y:S01]  /*43b0*/  @P0 STS.U8 [UR8+0x1c], R0 ;  /* 0x00001c00ff000988 */ /* 0x0003e20008000008 */
[----:B------:R-:W-:Y:S05]  /*43c0*/  BRA.U UP1, `(.L_x_81) ;  /* 0x0000000101a07547 */ /* 0x000fea000b800000 */
[----:B------:R-:W-:Y:S01]  /*43d0*/  UIADD3 UR7, UPT, UPT, UR41, 0xf0, URZ ;  /* 0x000000f029077890 */ /* 0x000fe2000fffe0ff */
[----:B------:R-:W-:-:S03]  /*43e0*/  SHF.L.U32 R2, R9, 0x1f, RZ ;  /* 0x0000001f09027819 */ /* 0x000fc600000006ff */
[----:B------:R-:W-:-:S09]  /*43f0*/  ULEA UR4, UR47, UR7, 0x3 ;  /* 0x000000072f047291 */ /* 0x000fd2000f8e18ff */
[----:B------:R-:W2:Y:S02]  /*4400*/  SYNCS.PHASECHK.TRANS64.TRYWAIT P0, [UR4], R2 ;  /* 0x00000002ff0075a7 */ /* 0x000ea40008001104 */
[----:B--2---:R-:W-:Y:S05]  /*4410*/  @!P0 BRA `(.L_x_82) ;  /* 0x0000005400848947 */ /* 0x004fea0003800000 */
.L_x_182:
        /* <DEDUP_REMOVED lines=9> */
.L_x_184:
        /* <DEDUP_REMOVED lines=9> */
.L_x_186:
[----:B------:R-:W-:-:S04]  /*4540*/  UIADD3 UR4, UPT, UPT, UR4, 0x1, URZ ;  /* 0x0000000104047890 */ /* 0x000fc8000fffe0ff */
[----:B------:R-:W-:-:S04]  /*4550*/  UISETP.NE.AND UP0, UPT, UR4, 0x4, UPT ;  /* 0x000000040400788c */ /* 0x000fc8000bf05270 */
[----:B------:R-:W-:Y:S02]  /*4560*/  USEL UR5, URZ, 0x1, UP0 ;  /* 0x00000001ff057887 */ /* 0x000fe40008000000 */
[----:B------:R-:W-:-:S04]  /*4570*/  USEL UR4, UR4, URZ, UP0 ;  /* 0x000000ff04047287 */ /* 0x000fc80008000000 */
[----:B------:R-:W-:Y:S01]  /*4580*/  ULEA UR4, UR4, UR7, 0x3 ;  /* 0x0000000704047291 */ /* 0x000fe2000f8e18ff */
[----:B------:R-:W-:-:S04]  /*4590*/  LOP3.LUT R2, R2, UR5, RZ, 0x3c, !PT ;  /* 0x0000000502027c12 */ /* 0x000fc8000f8e3cff */
[----:B------:R-:W-:Y:S01]  /*45a0*/  SHF.L.U32 R2, R2, 0x1f, RZ ;  /* 0x0000001f02027819 */ /* 0x000fe200000006ff */
[----:B-1----:R-:W-:-:S04]  /*45b0*/  IMAD.U32 R0, RZ, RZ, UR4 ;  /* 0x00000004ff007e24 */ /* 0x002fc8000f8e00ff */
[----:B------:R1:W2:Y:S03]  /*45c0*/  SYNCS.PHASECHK.TRANS64.TRYWAIT P0, [R0+URZ], R2 ;  /* 0x00000002000075a7 */ /* 0x0002a600080011ff */
[----:B--2---:R-:W-:Y:S05]  /*45d0*/  @!P0 NANOSLEEP.SYNCS 0x989680 ;  /* 0x009896800000895d */ /* 0x004fea0003900000 */
[----:B------:R-:W2:Y:S02]  /*45e0*/  @!P0 SYNCS.PHASECHK.TRANS64 P0, [R0+URZ], R2 ;  /* 0x00000002000085a7 */ /* 0x000ea400080010ff */
[----:B--2---:R-:W-:Y:S05]  /*45f0*/  @P0 BRA `(.L_x_85) ;  /* 0x0000000000200947 */ /* 0x004fea0003800000 */
.L_x_86:
[----:B--2---:R2:W4:Y:S02]  /*4600*/  SYNCS.PHASECHK.TRANS64.TRYWAIT P0, [R0+URZ], R2 ;  /* 0x00000002000075a7 */ /* 0x00452400080011ff */
[----:B----4-:R-:W-:Y:S05]  /*4610*/  @!P0 NANOSLEEP.SYNCS 0x989680 ;  /* 0x009896800000895d */ /* 0x010fea0003900000 */
[----:B------:R-:W4:Y:S02]  /*4620*/  @!P0 SYNCS.PHASECHK.TRANS64 P0, [R0+URZ], R2 ;  /* 0x00000002000085a7 */ /* 0x000f2400080010ff */
[----:B----4-:R-:W-:Y:S05]  /*4630*/  @!P0 BRA `(.L_x_86) ;  /* 0xfffffffc00f08947 */ /* 0x010fea000383ffff */
[----:B------:R-:W-:Y:S05]  /*4640*/  BRA `(.L_x_85) ;  /* 0x00000000000c7947 */ /* 0x000fea0003800000 */
.L_x_81:
[----:B------:R-:W-:-:S04]  /*4650*/  UIADD3 UR4, UPT, UPT, UR41, 0x130, URZ ;  /* 0x0000013029047890 */ /* 0x000fc8000fffe0ff */
[----:B------:R-:W-:-:S09]  /*4660*/  UPRMT UR4, UR69, 0x654, UR4 ;  /* 0x0000065445047896 */ /* 0x000fd20008000004 */
[----:B------:R-:W-:Y:S03]  /*4670*/  SYNCS.ARRIVE.TRANS64.RED.A1T0 RZ, [UR4], RZ ;  /* 0x000000ffffff79a7 */ /* 0x000fe60008100404 */
.L_x_85:
[----:B-12---:R-:W-:Y:S01]  /*4680*/  SHF.L.U32 R2, RZ, 0x1f, RZ ;  /* 0x0000001fff027819 */ /* 0x006fe200000006ff */
[----:B------:R-:W-:Y:S01]  /*4690*/  UIADD3 UR4, UPT, UPT, UR41, 0x130, URZ ;  /* 0x0000013029047890 */ /* 0x000fe2000fffe0ff */
[----:B------:R-:W-:Y:S02]  /*46a0*/  PLOP3.LUT P0, PT, PT, PT, UP1, 0x80, 0x8 ;  /* 0x000000000008781c */ /* 0x000fe40003f0f018 */
[----:B------:R-:W1:Y:S02]  /*46b0*/  SYNCS.PHASECHK.TRANS64.TRYWAIT P1, [UR41+0x130], R2 ;  /* 0x00013002ff0075a7 */ /* 0x000e640008021129 */
[----:B-1----:R-:W-:Y:S09]  /*46c0*/  @!P1 BRA `(.L_x_87) ;  /* 0x0000005400209947 */ /* 0x002ff20003800000 */
.L_x_188:
[----:B------:R-:W-:Y:S01]  /*46d0*/  @!UP1 UPRMT UR4, UR69, 0x654, UR4 ;  /* 0x0000065445049896 */ /* 0x000fe20008000004 */
[----:B------:R-:W-:Y:S01]  /*46e0*/  UMOV UR5, 0xffff ;  /* 0x0000ffff00057882 */ /* 0x000fe20000000000 */
[----:B------:R-:W-:-:S07]  /*46f0*/  UMOV UR6, 0x1 ;  /* 0x0000000100067882 */ /* 0x000fce0000000000 */
[----:B------:R-:W-:Y:S01]  /*4700*/  @!P0 SYNCS.ARRIVE.TRANS64.RED.A1T0 RZ, [UR4], RZ ;  /* 0x000000ffffff89a7 */ /* 0x000fe20008100404 */
[----:B------:R-:W-:Y:S01]  /*4710*/  NOP ;  /* 0x0000000000007918 */ /* 0x000fe20000000000 */
[----:B-1----:R-:W1:Y:S01]  /*4720*/  LDS R0, [UR8+0x14] ;  /* 0x00001408ff007984 */ /* 0x002e620008000800 */
[----:B------:R-:W-:-:S04]  /*4730*/  ULOP3.LUT UR4, UR67, 0xffff, URZ, 0xc0, !UPT ;  /* 0x0000ffff43047892 */ /* 0x000fc8000f8ec0ff */
[----:B------:R-:W-:-:S04]  /*4740*/  USHF.R.U32.HI UR4, URZ, 0x5, UR4 ;  /* 0x00000005ff047899 */ /* 0x000fc80008011604 */
[----:B------:R-:W-:Y:S02]  /*4750*/  USHF.L.U32 UR5, UR5, UR4, URZ ;  /* 0x0000000405057299 */ /* 0x000fe400080006ff */
[----:B------:R-:W-:-:S04]  /*4760*/  USHF.L.U32 UR4, UR6, UR4, URZ ;  /* 0x0000000406047299 */ /* 0x000fc800080006ff */
[----:B-1----:R-:W-:-:S04]  /*4770*/  LOP3.LUT R0, R0, UR5, RZ, 0xc0, !PT ;  /* 0x0000000500007c12 */ /* 0x002fc8000f8ec0ff */
[----:B------:R-:W-:-:S13]  /*4780*/  ISETP.NE.AND P0, PT, R0, UR5, PT ;  /* 0x0000000500007c0c */ /* 0x000fda000bf05270 */
[----:B------:R-:W-:Y:S05]  /*4790*/  @P0 BRA `(.L_x_88) ;  /* 0x0000000000580947 */ /* 0x000fea0003800000 */
[----:B------:R-:W1:Y:S02]  /*47a0*/  LDS R0, [UR8+0x18] ;  /* 0x00001808ff007984 */ /* 0x000e640008000800 */
[----:B-1----:R-:W-:-:S04]  /*47b0*/  LOP3.LUT R0, R0, UR4, RZ, 0xc0, !PT ;  /* 0x0000000400007c12 */ /* 0x002fc8000f8ec0ff */
[----:B------:R-:W-:-:S13]  /*47c0*/  ISETP.NE.AND P0, PT, R0, UR4, PT ;  /* 0x0000000400007c0c */ /* 0x000fda000bf05270 */
[----:B------:R-:W-:Y:S05]  /*47d0*/  @P0 BRA `(.L_x_89) ;  /* 0x00000000003c0947 */ /* 0x000fea0003800000 */
[----:B------:R-:W1:Y:S01]  /*47e0*/  S2R R2, SR_LANEID ;  /* 0x0000000000027919 */ /* 0x000e620000000000 */
[----:B------:R-:W-:-:S06]  /*47f0*/  ULOP3.LUT UR5, URZ, UR5, URZ, 0x33, !UPT ;  /* 0x00000005ff057292 */ /* 0x000fcc000f8e33ff */
[----:B------:R-:W-:-:S04]  /*4800*/  IMAD.U32 R0, RZ, RZ, UR5 ;  /* 0x00000005ff007e24 */ /* 0x000fc8000f8e00ff */
[----:B------:R2:W4:Y:S02]  /*4810*/  REDUX UR7, R0 ;  /* 0x00000000000773c4 */ /* 0x0005240000000000 */
[----:B------:R1:W-:Y:S01]  /*4820*/  UTCATOMSWS.AND URZ, UR5 ;  /* 0x0000000500ff79e3 */ /* 0x0003e20008000000 */
[----:B--2---:R-:W-:Y:S01]  /*4830*/  LOP3.LUT R0, RZ, UR4, RZ, 0x33, !PT ;  /* 0x00000004ff007c12 */ /* 0x004fe2000f8e33ff */
[----:B------:R-:W-:Y:S02]  /*4840*/  VOTEU.ANY UR4, UPT, PT ;  /* 0x0000000000047886 */ /* 0x000fe400038e0100 */
[----:B------:R-:W-:Y:S02]  /*4850*/  UFLO.U32 UR4, UR4 ;  /* 0x00000004000472bd */ /* 0x000fe400080e0000 */
[----:B------:R-:W2:Y:S04]  /*4860*/  REDUX UR6, R0 ;  /* 0x00000000000673c4 */ /* 0x000ea80000000000 */
[----:B-1----:R-:W-:-:S02]  /*4870*/  ISETP.EQ.U32.AND P0, PT, R2, UR4, PT ;  /* 0x0000000402007c0c */ /* 0x002fc4000bf02070 */
[----:B----4-:R-:W-:-:S11]  /*4880*/  MOV R2, UR7 ;  /* 0x0000000700027c02 */ /* 0x010fd60008000f00 */
[----:B------:R1:W-:Y:S01]  /*4890*/  @P0 ATOMS.AND RZ, [UR8+0x14], R2 ;  /* 0x00001402ffff098c */ /* 0x0003e2000a800008 */
[----:B--2---:R-:W-:-:S05]  /*48a0*/  IMAD.U32 R0, RZ, RZ, UR6 ;  /* 0x00000006ff007e24 */ /* 0x004fca000f8e00ff */
[----:B------:R1:W-:Y:S01]  /*48b0*/  @P0 ATOMS.AND RZ, [UR8+0x18], R0 ;  /* 0x00001800ffff098c */ /* 0x0003e2000a800008 */
[----:B------:R-:W-:Y:S05]  /*48c0*/  BRA `(.L_x_90) ;  /* 0x0000000000147947 */ /* 0x000fea0003800000 */
.L_x_89:
[----:B------:R-:W-:Y:S02]  /*48d0*/  MOV R2, 0x48f0 ;  /* 0x000048f000027802 */ /* 0x000fe40000000f00 */
[----:B---3-5:R-:W-:Y:S05]  /*48e0*/  CALL.REL.NOINC `($__internal_0_$__cuda_sm10x_tcgen05_guardrail_trap_col_being_dealloced_not_returned_by_alloc) ;  /* 0x0000005800007944 */ /* 0x028fea0003c00000 */
[----:B------:R-:W-:Y:S05]  /*48f0*/  BRA `(.L_x_90) ;  /* 0x0000000000087947 */ /* 0x000fea0003800000 */
.L_x_88:
[----:B------:R-:W-:Y:S02]  /*4900*/  MOV R2, 0x4920 ;  /* 0x0000492000027802 */ /* 0x000fe40000000f00 */
[----:B---3-5:R-:W-:Y:S05]  /*4910*/  CALL.REL.NOINC `($__internal_2_$__cuda_sm10x_tcgen05_guardrail_trap_unallocated_columns_being_dealloced) ;  /* 0x00000058000c7944 */ /* 0x028fea0003c00000 */
.L_x_90:
[----:B------:R-:W-:Y:S01]  /*4920*/  NOP ;  /* 0x0000000000007918 */ /* 0x000fe20000000000 */
[----:B------:R-:W-:Y:S05]  /*4930*/  EXIT ;  /* 0x000000000000794d */ /* 0x000fea0003800000 */
.L_x_61:
[----:B------:R-:W-:-:S09]  /*4940*/  UISETP.NE.OR UP0, UPT, UR21, 0x3, !UP3 ;  /* 0x000000031500788c */ /* 0x000fd2000df05670 */
[----:B------:R-:W-:Y:S05]  /*4950*/  BRA.U UP0, `(.L_x_91) ;  /* 0x0000001100b87547 */ /* 0x000fea000b800000 */
[----:B------:R-:W1:Y:S01]  /*4960*/  LDCU UR31, c[0x0][0x370] ;  /* 0x00006e00ff1f77ac */ /* 0x000e620008000800 */
[----:B------:R-:W2:Y:S01]  /*4970*/  LDC.64 R16, c[0x0][0x348] ;  /* 0x0000d200ff107b82 */ /* 0x000ea20000000a00 */
[----:B------:R-:W-:Y:S02]  /*4980*/  HFMA2 R13, -RZ, RZ, 0, 0 ;  /* 0x00000000ff0d7431 */ /* 0x000fe400000001ff */
[----:B------:R-:W-:Y:S01]  /*4990*/  IMAD.MOV.U32 R15, RZ, RZ, 0x1 ;  /* 0x00000001ff0f7424 */ /* 0x000fe200078e00ff */
[----:B------:R-:W1:Y:S01]  /*49a0*/  LDCU.128 UR48, c[0x0][0xb10] ;  /* 0x00016200ff3077ac */ /* 0x000e620008000c00 */
[----:B------:R-:W-:Y:S01]  /*49b0*/  IMAD.MOV.U32 R14, RZ, RZ, RZ ;  /* 0x000000ffff0e7224 */ /* 0x000fe200078e00ff */
[----:B------:R-:W-:Y:S01]  /*49c0*/  MOV R7, 0x1000 ;  /* 0x0000100000077802 */ /* 0x000fe20000000f00 */
[----:B------:R-:W3:Y:S01]  /*49d0*/  LDCU UR30, c[0x0][0x374] ;  /* 0x00006e80ff1e77ac */ /* 0x000ee20008000800 */
[----:B------:R-:W4:Y:S01]  /*49e0*/  LDC.64 R2, c[0x0][0x888] ;  /* 0x00022200ff027b82 */ /* 0x000f220000000a00 */
[----:B------:R-:W3:Y:S01]  /*49f0*/  LDCU UR15, c[0x0][0xb0c] ;  /* 0x00016180ff0f77ac */ /* 0x000ee20008000800 */
[----:B------:R-:W2:Y:S06]  /*4a00*/  LDCU UR52, c[0x0][0xb20] ;  /* 0x00016400ff3477ac */ /* 0x000eac0008000800 */
[----:B------:R-:W4:Y:S01]  /*4a10*/  LDC.64 R4, c[0x0][0x890] ;  /* 0x00022400ff047b82 */ /* 0x000f220000000a00 */
[----:B------:R-:W2:Y:S01]  /*4a20*/  LDCU UR4, c[0x0][0xb30] ;  /* 0x00016600ff0477ac */ /* 0x000ea20008000800 */
[----:B------:R-:W-:Y:S01]  /*4a30*/  UMOV UR21, 0x400 ;  /* 0x0000040000157882 */ /* 0x000fe20000000000 */
[----:B-1----:R-:W-:-:S02]  /*4a40*/  UIMAD.WIDE.U32 UR6, UR31, UR48, URZ ;  /* 0x000000301f0672a5 */ /* 0x002fc4000f8e00ff */
[----:B---3--:R-:W-:Y:S02]  /*4a50*/  UIMAD.WIDE.U32 UR8, UR30, UR51, URZ ;  /* 0x000000331e0872a5 */ /* 0x008fe4000f8e00ff */
[----:B------:R-:W-:Y:S02]  /*4a60*/  ULEA UR21, UR47, UR21, 0x18 ;  /* 0x000000152f157291 */ /* 0x000fe4000f8ec0ff */
[----:B------:R-:W-:Y:S02]  /*4a70*/  UPLOP3.LUT UP2, UPT, UPT, UPT, UPT, 0x40, 0x4 ;  /* 0x000000000004789c */ /* 0x000fe40003f4e870 */
[----:B------:R-:W-:Y:S01]  /*4a80*/  UIADD3 UR37, UPT, UPT, UR21, 0x78, URZ ;  /* 0x0000007815257890 */ /* 0x000fe2000fffe0ff */
[----:B------:R-:W-:Y:S01]  /*4a90*/  UMOV UR6, UR7 ;  /* 0x0000000700067c82 */ /* 0x000fe20008000000 */
[----:B------:R-:W-:Y:S01]  /*4aa0*/  UMOV UR38, UR9 ;  /* 0x0000000900267c82 */ /* 0x000fe20008000000 */
[----:B------:R-:W-:Y:S02]  /*4ab0*/  UISETP.GE.AND UP0, UPT, UR45, 0x1, UPT ;  /* 0x000000012d00788c */ /* 0x000fe4000bf06270 */
[----:B------:R-:W-:Y:S01]  /*4ac0*/  UISETP.NE.AND UP4, UPT, UR45, 0x1, UPT ;  /* 0x000000012d00788c */ /* 0x000fe2000bf85270 */
[----:B------:R-:W1:Y:S01]  /*4ad0*/  LDCU.64 UR22, c[0x0][0xb28] ;  /* 0x00016500ff1677ac */ /* 0x000e620008000a00 */
[----:B------:R-:W-:-:S02]  /*4ae0*/  UISETP.NE.AND UP6, UPT, UR15, 0x1, UPT ;  /* 0x000000010f00788c */ /* 0x000fc4000bfc5270 */
[----:B------:R-:W-:Y:S02]  /*4af0*/  UISETP.NE.AND UP5, UPT, UR50, 0x1, UPT ;  /* 0x000000013200788c */ /* 0x000fe4000bfa5270 */
[----:B------:R-:W-:Y:S02]  /*4b00*/  UIADD3 UR41, UPT, UPT, UR21, 0x60, URZ ;  /* 0x0000006015297890 */ /* 0x000fe4000fffe0ff */
[----:B------:R-:W-:Y:S02]  /*4b10*/  UIADD3 UR33, UPT, UPT, UR21, 0x68, URZ ;  /* 0x0000006815217890 */ /* 0x000fe4000fffe0ff */
[----:B------:R-:W-:Y:S02]  /*4b20*/  UIADD3 UR25, UPT, UPT, UR21, 0x70, URZ ;  /* 0x0000007015197890 */ /* 0x000fe4000fffe0ff */
[----:B------:R-:W-:Y:S02]  /*4b30*/  UPRMT UR37, UR47, 0x654, UR37 ;  /* 0x000006542f257896 */ /* 0x000fe40008000025 */
[----:B------:R-:W-:-:S02]  /*4b40*/  USHF.R.U32.HI UR39, URZ, UR49, UR6 ;  /* 0x00000031ff277299 */ /* 0x000fc40008011606 */
[----:B--2---:R-:W-:Y:S02]  /*4b50*/  USHF.R.U32.HI UR38, URZ, UR52, UR38 ;  /* 0x00000034ff267299 */ /* 0x004fe40008011626 */
[----:B------:R-:W-:-:S11]  /*4b60*/  UISETP.NE.AND UP3, UPT, UR4, 0x1, UPT ;  /* 0x000000010400788c */ /* 0x000fd6000bf65270 */
.L_x_102:
[C---:B------:R-:W-:Y:S02]  /*4b70*/  LEA R12, R14.reuse, UR21, 0x3 ;  /* 0x000000150e0c7c11 */ /* 0x040fe4000f8e18ff */
[----:B------:R-:W-:Y:S02]  /*4b80*/  SHF.L.U32 R0, R13, 0x1f, RZ ;  /* 0x0000001f0d007819 */ /* 0x000fe400000006ff */
[----:B------:R-:W-:Y:S02]  /*4b90*/  LEA R8, R14, UR21, 0x4 ;  /* 0x000000150e087c11 */ /* 0x000fe4000f8e20ff */
[----:B--2---:R-:W2:Y:S02]  /*4ba0*/  SYNCS.PHASECHK.TRANS64.TRYWAIT P0, [R12+URZ+0xb0], R0 ;  /* 0x0000b0000c0075a7 */ /* 0x004ea400080011ff */
[----:B--2---:R-:W-:Y:S05]  /*4bb0*/  @!P0 BRA `(.L_x_92) ;  /* 0x0000004c00fc8947 */ /* 0x004fea0003800000 */
.L_x_189:
[----:B------:R-:W3:Y:S01]  /*4bc0*/  LDS.128 R8, [R8+0x140] ;  /* 0x0001400008087984 */ /* 0x000ee20000000c00 */
[----:B------:R-:W-:Y:S01]  /*4bd0*/  UISETP.GE.AND UP0, UPT, UR45, 0x1, UPT ;  /* 0x000000012d00788c */ /* 0x000fe2000bf06270 */
[----:B------:R-:W-:Y:S01]  /*4be0*/  @!PT LDS RZ, [RZ] ;  /* 0x00000000fffff984 */ /* 0x000fe20000000800 */
[----:B------:R-:W-:Y:S01]  /*4bf0*/  @!PT LDS RZ, [RZ] ;  /* 0x00000000fffff984 */ /* 0x000fe20000000800 */
[----:B------:R-:W-:Y:S01]  /*4c00*/  @!PT LDS RZ, [RZ] ;  /* 0x00000000fffff984 */ /* 0x000fe20000000800 */
[----:B------:R-:W-:Y:S01]  /*4c10*/  @!PT LDS RZ, [RZ] ;  /* 0x00000000fffff984 */ /* 0x000fe20000000800 */
[----:B------:R1:W-:Y:S06]  /*4c20*/  MEMBAR.ALL.CTA ;  /* 0x0000000000007992 */ /* 0x0003ec0000008000 */
[----:B-1----:R-:W1:Y:S01]  /*4c30*/  FENCE.VIEW.ASYNC.S ;  /* 0x00000000000073c6 */ /* 0x002e620000000000 */
[----:B---3--:R-:W-:Y:S11]  /*4c40*/  LOP3.LUT P0, RZ, R10, 0x1, RZ, 0xc0, !PT ;  /* 0x000000010aff7812 */ /* 0x008ff6000780c0ff */
[----:B------:R-:W-:Y:S02]  /*4c50*/  @!UPT UIADD3 URZ, UPT, UPT, URZ, URZ, URZ ;  /* 0x000000fffffff290 */ /* 0x000fe4000fffe0ff */
[----:B-1----:R-:W-:Y:S01]  /*4c60*/  VOTEU.ANY UP1, P0 ;  /* 0x0000000000ff7886 */ /* 0x002fe20000020100 */
[----:B------:R-:W-:Y:S11]  /*4c70*/  PLOP3.LUT P0, PT, PT, PT, UP1, 0x80, 0x8 ;  /* 0x000000000008781c */ /* 0x000ff60003f0f018 */
[----:B------:R-:W-:Y:S02]  /*4c80*/  @!UPT UIADD3 URZ, UPT, UPT, URZ, URZ, URZ ;  /* 0x000000fffffff290 */ /* 0x000fe4000fffe0ff */
[----:B--2---:R-:W-:Y:S02]  /*4c90*/  @P0 SHF.R.U32.HI R0, RZ, 0x10, R9 ;  /* 0x00000010ff000819 */ /* 0x004fe40000011609 */
[----:B------:R-:W-:Y:S02]  /*4ca0*/  @P0 MOV R6, R8 ;  /* 0x0000000800060202 */ /* 0x000fe40000000f00 */
[----:B------:R-:W-:Y:S01]  /*4cb0*/  @P0 R2UR UR4, R0 ;  /* 0x00000000000402ca */ /* 0x000fe200000e0000 */
[----:B------:R-:W-:Y:S01]  /*4cc0*/  VIADD R0, R12, 0xc0 ;  /* 0x000000c00c007836 */ /* 0x000fe20000000000 */
[----:B------:R-:W-:Y:S02]  /*4cd0*/  @P0 LOP3.LUT R8, R9, 0xffff, RZ, 0xc0, !PT ;  /* 0x0000ffff09080812 */ /* 0x000fe400078ec0ff */
[----:B------:R-:W-:Y:S02]  /*4ce0*/  @P0 R2UR UR6, R6 ;  /* 0x00000000060602ca */ /* 0x000fe400000e0000 */
[----:B------:R-:W-:Y:S02]  /*4cf0*/  PRMT R0, RZ, 0x654, R0 ;  /* 0x00000654ff007816 */ /* 0x000fe40000000000 */
[----:B------:R-:W-:Y:S02]  /*4d00*/  @P0 R2UR UR5, R8 ;  /* 0x00000000080502ca */ /* 0x000fe400000e0000 */
[----:B------:R1:W-:Y:S03]  /*4d10*/  SYNCS.ARRIVE.TRANS64.RED.A1T0 RZ, [R0+URZ], RZ ;  /* 0x000000ff00ff79a7 */ /* 0x0003e600081004ff */
[----:B------:R-:W-:Y:S04]  /*4d20*/  @UP1 UMOV UR29, UR4 ;  /* 0x00000004001d1c82 */ /* 0x000fe80008000000 */
[----:B------:R-:W-:Y:S04]  /*4d30*/  @UP1 UMOV UR14, UR6 ;  /* 0x00000006000e1c82 */ /* 0x000fe80008000000 */
[----:B------:R-:W-:Y:S01]  /*4d40*/  @UP1 UMOV UR13, UR5 ;  /* 0x00000005000d1c82 */ /* 0x000fe20008000000 */
[----:B------:R-:W-:Y:S05]  /*4d50*/  BRA.U !UP0, `(.L_x_93) ;  /* 0x0000000108a47547 */ /* 0x000fea000b800000 */
[----:B------:R-:W-:Y:S02]  /*4d60*/  UIMAD.WIDE.U32 UR16, UR13, UR51, URZ ;  /* 0x000000330d1072a5 */ /* 0x000fe4000f8e00ff */
[----:B------:R-:W-:Y:S02]  /*4d70*/  UIMAD.WIDE.U32 UR18, UR14, UR48, URZ ;  /* 0x000000300e1272a5 */ /* 0x000fe4000f8e00ff */
[----:B------:R-:W-:Y:S02]  /*4d80*/  USEL UR4, UR30, UR38, !UP5 ;  /* 0x000000261e047287 */ /* 0x000fe4000e800000 */
[----:B------:R-:W-:Y:S02]  /*4d90*/  USEL UR7, UR31, UR39, !UP6 ;  /* 0x000000271f077287 */ /* 0x000fe4000f000000 */
[----:B------:R-:W-:Y:S02]  /*4da0*/  UIMAD.WIDE.U32 UR8, UR4, UR22, URZ ;  /* 0x00000016040872a5 */ /* 0x000fe4000f8e00ff */
[----:B------:R-:W-:Y:S01]  /*4db0*/  UIMAD.WIDE.U32 UR10, UR7, UR22, URZ ;  /* 0x00000016070a72a5 */ /* 0x000fe2000f8e00ff */
[----:B------:R-:W-:Y:S02]  /*4dc0*/  UMOV UR5, UR17 ;  /* 0x0000001100057c82 */ /* 0x000fe40008000000 */
[----:B------:R-:W-:Y:S03]  /*4dd0*/  USHF.R.U32.HI UR6, URZ, UR52, UR5 ;  /* 0x00000034ff067299 */ /* 0x000fe60008011605 */
[----:B------:R-:W-:Y:S01]  /*4de0*/  UMOV UR5, UR19 ;  /* 0x0000001300057c82 */ /* 0x000fe20008000000 */
[----:B------:R-:W-:Y:S02]  /*4df0*/  USEL UR6, UR13, UR6, !UP5 ;  /* 0x000000060d067287 */ /* 0x000fe4000e800000 */
[----:B------:R-:W-:Y:S03]  /*4e00*/  USHF.R.U32.HI UR12, URZ, UR49, UR5 ;  /* 0x00000031ff0c7299 */ /* 0x000fe60008011605 */
[----:B------:R-:W-:Y:S02]  /*4e10*/  UMOV UR5, UR9 ;  /* 0x0000000900057c82 */ /* 0x000fe40008000000 */
[----:B------:R-:W-:Y:S03]  /*4e20*/  @UP4 USHF.R.U32.HI UR4, URZ, UR23, UR5 ;  /* 0x00000017ff044299 */ /* 0x000fe60008011605 */
[----:B------:R-:W-:Y:S01]  /*4e30*/  UMOV UR5, UR11 ;  /* 0x0000000b00057c82 */ /* 0x000fe20008000000 */
[----:B------:R-:W-:Y:S02]  /*4e40*/  UIMAD UR4, UR45, UR4, URZ ;  /* 0x000000042d0472a4 */ /* 0x000fe4000f8e02ff */
[----:B------:R-:W-:Y:S02]  /*4e50*/  @UP4 USHF.R.U32.HI UR7, URZ, UR23, UR5 ;  /* 0x00000017ff074299 */ /* 0x000fe40008011605 */
[----:B------:R-:W-:Y:S02]  /*4e60*/  UIMAD.WIDE.U32 UR10, UR6, UR22, URZ ;  /* 0x00000016060a72a5 */ /* 0x000fe4000f8e00ff */
[----:B------:R-:W-:Y:S02]  /*4e70*/  USEL UR5, UR14, UR12, !UP6 ;  /* 0x0000000c0e057287 */ /* 0x000fe4000f000000 */
[----:B------:R-:W-:Y:S02]  /*4e80*/  UIMAD UR8, UR45, UR7, URZ ;  /* 0x000000072d0872a4 */ /* 0x000fe4000f8e02ff */
[----:B------:R-:W-:Y:S03]  /*4e90*/  UISETP.GE.AND UP0, UPT, UR6, UR4, UPT ;  /* 0x000000040600728c */ /* 0x000fe6000bf06270 */
[----:B------:R-:W-:Y:S01]  /*4ea0*/  UMOV UR4, UR11 ;  /* 0x0000000b00047c82 */ /* 0x000fe20008000000 */
[----:B------:R-:W-:Y:S02]  /*4eb0*/  UISETP.GE.OR UP0, UPT, UR5, UR8, UP0 ;  /* 0x000000080500728c */ /* 0x000fe40008706670 */
[----:B------:R-:W-:Y:S02]  /*4ec0*/  USHF.R.U32.HI UR4, URZ, UR23, UR4 ;  /* 0x00000017ff047299 */ /* 0x000fe40008011604 */
[----:B------:R-:W-:Y:S02]  /*4ed0*/  UIMAD.WIDE.U32 UR8, UR5, UR22, URZ ;  /* 0x00000016050872a5 */ /* 0x000fe4000f8e00ff */
[----:B------:R-:W-:Y:S04]  /*4ee0*/  USEL UR10, UR6, UR4, !UP4 ;  /* 0x00000004060a7287 */ /* 0x000fe8000e000000 */
[----:B------:R-:W-:Y:S01]  /*4ef0*/  UIADD3 UR11, UPT, UPT, -UR10, URZ, URZ ;  /* 0x000000ff0a0b7290 */ /* 0x000fe2000fffe1ff */
[----:B------:R-:W-:Y:S02]  /*4f00*/  @!UP0 UMOV UR4, UR9 ;  /* 0x0000000900048c82 */ /* 0x000fe40008000000 */
[----:B------:R-:W-:Y:S02]  /*4f10*/  @!UP0 USHF.R.U32.HI UR4, URZ, UR23, UR4 ;  /* 0x00000017ff048299 */ /* 0x000fe40008011604 */
[----:B------:R-:W-:Y:S02]  /*4f20*/  UIMAD UR8, UR45, UR11, UR6 ;  /* 0x0000000b2d0872a4 */ /* 0x000fe4000f8e0206 */
[----:B------:R-:W-:Y:S04]  /*4f30*/  @!UP0 USEL UR4, UR5, UR4, !UP4 ;  /* 0x0000000405048287 */ /* 0x000fe8000e000000 */
[----:B------:R-:W-:Y:S02]  /*4f40*/  @!UP0 UIMAD UR7, UR7, UR8, UR4 ;  /* 0x00000008070782a4 */ /* 0x000fe4000f8e0204 */
[----:B------:R-:W-:Y:S02]  /*4f50*/  @!UP0 UIADD3 UR9, UPT, UPT, UR10, -UR4, URZ ;  /* 0x800000040a098290 */ /* 0x000fe4000fffe0ff */
[----:B------:R-:W-:Y:S02]  /*4f60*/  UIADD3 UR8, UPT, UPT, -UR6, URZ, URZ ;  /* 0x000000ff06087290 */ /* 0x000fe4000fffe1ff */
[----:B------:R-:W-:Y:S02]  /*4f70*/  UIADD3 UR4, UPT, UPT, -UR5, URZ, URZ ;  /* 0x000000ff05047290 */ /* 0x000fe4000fffe1ff */
[----:B------:R-:W-:Y:S03]  /*4f80*/  @!UP0 UIMAD UR6, UR9, UR45, UR5 ;  /* 0x0000002d090682a4 */ /* 0x000fe6000f8e0205 */
[----:B------:R-:W-:Y:S01]  /*4f90*/  @!UP0 UMOV UR5, UR7 ;  /* 0x0000000700058c82 */ /* 0x000fe20008000000 */
[----:B------:R-:W-:Y:S02]  /*4fa0*/  UIMAD UR7, UR15, UR4, UR14 ;  /* 0x000000040f0772a4 */ /* 0x000fe4000f8e020e */
[----:B------:R-:W-:Y:S02]  /*4fb0*/  UIMAD UR4, UR50, UR8, UR13 ;  /* 0x00000008320472a4 */ /* 0x000fe4000f8e020d */
[----:B------:R-:W-:Y:S02]  /*4fc0*/  UIMAD UR14, UR5, UR15, UR7 ;  /* 0x0000000f050e72a4 */ /* 0x000fe4000f8e0207 */
[----:B------:R-:W-:Y:S11]  /*4fd0*/  UIMAD UR13, UR6, UR50, UR4 ;  /* 0x00000032060d72a4 */ /* 0x000ff6000f8e0204 */
[----:B------:R-:W-:Y:S01]  /*4fe0*/  @!UPT UIADD3 URZ, UPT, UPT, URZ, URZ, URZ ;  /* 0x000000fffffff290 */ /* 0x000fe2000fffe0ff */
.L_x_93:
[----:B------:R-:W2:Y:S01]  /*4ff0*/  @!UP3 LDCU.128 UR8, c[0x0][0xb10] ;  /* 0x00016200ff08b7ac */ /* 0x000ea20008000c00 */
[C---:B----4-:R-:W-:Y:S02]  /*5000*/  ISETP.NE.U32.AND P1, PT, R4.reuse, RZ, PT ;  /* 0x000000ff0400720c */ /* 0x050fe40003f25070 */
[----:B------:R-:W-:Y:S02]  /*5010*/  ISETP.NE.U32.AND P0, PT, R4, RZ, PT ;  /* 0x000000ff0400720c */ /* 0x000fe40003f05070 */
[C---:B------:R-:W-:Y:S02]  /*5020*/  ISETP.NE.AND.EX P1, PT, R5.reuse, RZ, PT, P1 ;  /* 0x000000ff0500720c */ /* 0x040fe40003f25310 */
[----:B------:R-:W-:Y:S01]  /*5030*/  ISETP.NE.AND.EX P0, PT, R5, RZ, PT, P0 ;  /* 0x000000ff0500720c */ /* 0x000fe20003f05300 */
[----:B------:R-:W3:Y:S01]  /*5040*/  @!UP3 LDCU UR5, c[0x0][0xb0c] ;  /* 0x00016180ff05b7ac */ /* 0x000ee20008000800 */
[----:B------:R-:W-:Y:S01]  /*5050*/  SHF.L.U32 R9, R15, 0x1f, RZ ;  /* 0x0000001f0f097819 */ /* 0x000fe200000006ff */
[----:B------:R-:W-:Y:S02]  /*5060*/  USHF.L.U32 UR42, UR24, 0x7, URZ ;  /* 0x00000007182a7899 */ /* 0x000fe400080006ff */
[----:B------:R-:W-:Y:S02]  /*5070*/  USHF.L.U32 UR43, UR20, 0x6, URZ ;  /* 0x00000006142b7899 */ /* 0x000fe400080006ff */
[----:B--2---:R-:W-:Y:S07]  /*5080*/  UIMAD.WIDE.U32 UR6, UR14, UR8, URZ ;  /* 0x000000080e0672a5 */ /* 0x004fee000f8e00ff */
[----:B------:R-:W-:Y:S01]  /*5090*/  @!UP3 UMOV UR4, UR7 ;  /* 0x000000070004bc82 */ /* 0x000fe20008000000 */
[----:B---3--:R-:W-:Y:S02]  /*50a0*/  @!UP3 UISETP.NE.AND UP0, UPT, UR5, 0x1, UPT ;  /* 0x000000010500b88c */ /* 0x008fe4000bf05270 */
[----:B------:R-:W-:Y:S02]  /*50b0*/  @!UP3 USHF.R.U32.HI UR4, URZ, UR9, UR4 ;  /* 0x00000009ff04b299 */ /* 0x000fe40008011604 */
[----:B------:R-:W-:Y:S02]  /*50c0*/  UIMAD.WIDE.U32 UR6, UR13, UR11, URZ ;  /* 0x0000000b0d0672a5 */ /* 0x000fe4000f8e00ff */
[----:B------:R-:W-:Y:S02]  /*50d0*/  @!UP3 USEL UR8, UR14, UR4, !UP0 ;  /* 0x000000040e08b287 */ /* 0x000fe4000c000000 */
[----:B------:R-:W-:Y:S03]  /*50e0*/  @!UP3 UISETP.NE.AND UP0, UPT, UR10, 0x1, UPT ;  /* 0x000000010a00b88c */ /* 0x000fe6000bf05270 */
[----:B------:R-:W-:Y:S02]  /*50f0*/  @!UP3 UMOV UR6, UR7 ;  /* 0x000000070006bc82 */ /* 0x000fe40008000000 */
[----:B------:R-:W2:Y:S02]  /*5100*/  @!UP3 LDCU UR4, c[0x0][0xb20] ;  /* 0x00016400ff04b7ac */ /* 0x000ea40008000800 */
[----:B--2---:R-:W-:Y:S04]  /*5110*/  @!UP3 USHF.R.U32.HI UR6, URZ, UR4, UR6 ;  /* 0x00000004ff06b299 */ /* 0x004fe80008011606 */
[----:B------:R-:W-:Y:S04]  /*5120*/  @!UP3 USEL UR6, UR13, UR6, !UP0 ;  /* 0x000000060d06b287 */ /* 0x000fe8000c000000 */
[----:B------:R-:W-:Y:S02]  /*5130*/  @!UP3 UIADD3 UR4, UPT, UPT, -UR8, UR6, URZ ;  /* 0x000000060804b290 */ /* 0x000fe4000fffe1ff */
[----:B------:R-:W-:Y:S02]  /*5140*/  @!UP3 UIADD3 UR6, UPT, UPT, UR8, -UR6, URZ ;  /* 0x800000060806b290 */ /* 0x000fe4000fffe0ff */
[----:B------:R-:W-:Y:S02]  /*5150*/  @!UP3 UIMAD UR14, UR4, UR5, UR14 ;  /* 0x00000005040eb2a4 */ /* 0x000fe4000f8e020e */
[----:B------:R-:W-:Y:S01]  /*5160*/  @!UP3 UIMAD UR13, UR6, UR10, UR13 ;  /* 0x0000000a060db2a4 */ /* 0x000fe2000f8e020d */
[----:B------:R-:W-:Y:S11]  /*5170*/  BRA.U UP2, `(.L_x_94) ;  /* 0x0000000102107547 */ /* 0x000ff6000b800000 */
[----:B------:R-:W-:Y:S04]  /*5180*/  MOV R6, UR46 ;  /* 0x0000002e00067c02 */ /* 0x000fe80008000f00 */
[----:B------:R-:W-:Y:S04]  /*5190*/  SHF.L.U32 R6, R6, 0x1f, RZ ;  /* 0x0000001f06067819 */ /* 0x000fe800000006ff */
[----:B------:R-:W2:Y:S02]  /*51a0*/  SYNCS.PHASECHK.TRANS64.TRYWAIT P2, [UR21+0xa8], R6 ;  /* 0x0000a806ff0075a7 */ /* 0x000ea40008041115 */
[----:B--2---:R-:W-:Y:S05]  /*51b0*/  @!P2 BRA `(.L_x_95) ;  /* 0x000000480090a947 */ /* 0x004fea0003800000 */
.L_x_94:
[----:B------:R-:W-:Y:S05]  /*51c0*/  @!P1 BRA `(.L_x_96) ;  /* 0x0000000000309947 */ /* 0x000fea0003800000 */
[----:B------:R-:W-:Y:S01]  /*51d0*/  ISETP.NE.U32.AND P1, PT, R2, RZ, PT ;  /* 0x000000ff0200720c */ /* 0x000fe20003f25070 */
[----:B------:R-:W2:Y:S01]  /*51e0*/  LDCU.64 UR4, c[0x0][0x358] ;  /* 0x00006b00ff0477ac */ /* 0x000ea20008000a00 */
[----:B------:R-:W-:Y:S02]  /*51f0*/  IMAD.MOV.U32 R46, RZ, RZ, 0x1 ;  /* 0x00000001ff2e7424 */ /* 0x000fe400078e00ff */
[----:B------:R-:W-:Y:S11]  /*5200*/  ISETP.NE.AND.EX P1, PT, R3, RZ, PT, P1 ;  /* 0x000000ff0300720c */ /* 0x000ff60003f25310 */
[----:B------:R-:W-:Y:S02]  /*5210*/  @!UPT UIADD3 URZ, UPT, UPT, URZ, URZ, URZ ;  /* 0x000000fffffff290 */ /* 0x000fe4000fffe0ff */
[----:B------:R-:W3:Y:S01]  /*5220*/  @P1 LDC.64 R10, c[0x0][0x888] ;  /* 0x00022200ff0a1b82 */ /* 0x000ee20000000a00 */
[----:B-1----:R-:W-:Y:S04]  /*5230*/  @P1 IMAD R0, R4, UR36, RZ ;  /* 0x0000002404001c24 */ /* 0x002fe8000f8e02ff */
[----:B---3--:R-:W-:Y:S04]  /*5240*/  @P1 IMAD.WIDE R10, R0, 0x4, R10 ;  /* 0x00000004000a1825 */ /* 0x008fe800078e020a */
[----:B------:R-:W-:Y:S01]  /*5250*/  HFMA2 R0, -RZ, RZ, 0, 5.9604644775390625e-08 ;  /* 0x00000001ff007431 */ /* 0x000fe200000001ff */
[----:B--2--5:R2:W5:Y:S04]  /*5260*/  @P1 LDG.E R27, desc[UR4][R10.64] ;  /* 0x000000040a1b1981 */ /* 0x024568000c1e1900 */
[----:B------:R-:W-:Y:S01]  /*5270*/  @!P1 PRMT R46, R0, 0x7610, R46 ;  /* 0x00007610002e9816 */ /* 0x000fe2000000002e */
[----:B--2---:R-:W3:Y:S06]  /*5280*/  @!P1 LDC R27, c[0x0][0x880] ;  /* 0x00022000ff1b9b82 */ /* 0x004eec0000000800 */
.L_x_96:
[----:B---3-5:R-:W-:Y:S01]  /*5290*/  @!P0 FSETP.EQ.AND P1, PT, R27, RZ, PT ;  /* 0x000000ff1b00820b */ /* 0x028fe20003f22000 */
[----:B------:R-:W-:Y:S01]  /*52a0*/  @!UPT UIADD3 URZ, UPT, UPT, URZ, URZ, URZ ;  /* 0x000000fffffff290 */ /* 0x000fe2000fffe0ff */
[----:B------:R-:W-:Y:S11]  /*52b0*/  @!P0 BRA `(.L_x_97) ;  /* 0x0000000000188947 */ /* 0x000ff60003800000 */
[----:B------:R-:W-:Y:S02]  /*52c0*/  LOP3.LUT P0, RZ, R46, 0xff, RZ, 0xc0, !PT ;  /* 0x000000ff2eff7812 */ /* 0x000fe4000780c0ff */
[----:B------:R-:W-:Y:S04]  /*52d0*/  ISETP.NE.U32.AND P1, PT, R2, RZ, PT ;  /* 0x000000ff0200720c */ /* 0x000fe80003f25070 */
[----:B------:R-:W-:Y:S04]  /*52e0*/  ISETP.NE.AND.EX P1, PT, R3, RZ, PT, P1 ;  /* 0x000000ff0300720c */ /* 0x000fe80003f25310 */
[----:B------:R-:W-:Y:S03]  /*52f0*/  PLOP3.LUT P1, PT, P1, PT, PT, 0x8, 0x80 ;  /* 0x000000000080781c */ /* 0x000fe60000f2e170 */
[----:B------:R-:W-:Y:S11]  /*5300*/  @P0 FSETP.EQ.AND P1, PT, R27, RZ, PT ;  /* 0x000000ff1b00020b */ /* 0x000ff60003f22000 */
[----:B------:R-:W-:Y:S02]  /*5310*/  @!UPT UIADD3 URZ, UPT, UPT, URZ, URZ, URZ ;  /* 0x000000fffffff290 */ /* 0x000fe4000fffe0ff */
.L_x_97:
[----:B------:R-:W2:Y:S01]  /*5320*/  SYNCS.PHASECHK.TRANS64.TRYWAIT P2, [UR21+0x80], R9 ;  /* 0x00008009ff0075a7 */ /* 0x000ea20008041115 */
[----:B------:R-:W-:Y:S04]  /*5330*/  ELECT P0, URZ, PT ;  /* 0x0000000000ff782f */ /* 0x000fe80003800000 */
[----:B------:R-:W-:Y:S11]  /*5340*/  PLOP3.LUT P1, PT, P1, P0, PT, 0xf2, 0x2f ;  /* 0x00000000002f781c */ /* 0x000ff60000f21e72 */
[----:B------:R-:W-:Y:S02]  /*5350*/  @!UPT UIADD3 URZ, UPT, UPT, URZ, URZ, URZ ;  /* 0x000000fffffff290 */ /* 0x000fe4000fffe0ff */
[----:B------:R-:W-:Y:S05]  /*5360*/  @!P1 IADD3 R8, P0, PT, R16, 0x580, RZ ;  /* 0x0000058010089810 */ /* 0x000fea0007f1e0ff */
[----:B-1----:R-:W-:Y:S01]  /*5370*/  @!P1 IMAD.X R6, RZ, RZ, R17, P0 ;  /* 0x000000ffff069224 */ /* 0x002fe200000e0611 */
[----:B--2---:R-:W-:Y:S07]  /*5380*/  @!P2 BRA `(.L_x_98) ;  /* 0x000000480034a947 */ /* 0x004fee0003800000 */
.L_x_192:
[----:B------:R-:W-:Y:S01]  /*5390*/  @!P1 R2UR UR5, R8 ;  /* 0x00000000080592ca */ /* 0x000fe200000e0000 */
[----:B------:R-:W-:Y:S01]  /*53a0*/  VOTEU.ALL UP0, P1 ;  /* 0x0000000000ff7886 */ /* 0x000fe20000800000 */
[----:B------:R-:W-:Y:S01]  /*53b0*/  @!P1 R2UR UR4, R6 ;  /* 0x00000000060492ca */ /* 0x000fe200000e0000 */
[----:B------:R-:W-:Y:S01]  /*53c0*/  UMOV UR16, 0x0 ;  /* 0x0000000000107882 */ /* 0x000fe20000000000 */
[----:B------:R-:W-:Y:S01]  /*53d0*/  UMOV UR17, 0x10000000 ;  /* 0x1000000000117882 */ /* 0x000fe20000000000 */
[----:B------:R-:W-:Y:S01]  /*53e0*/  UMOV UR44, UR36 ;  /* 0x00000024002c7c82 */ /* 0x000fe20008000000 */
[----:B------:R-:W-:Y:S01]  /*53f0*/  @!UP0 UIADD3 UR40, UPT, UPT, UR21, 0x200, URZ ;  /* 0x0000020015288890 */ /* 0x000fe2000fffe0ff */
[----:B-1----:R-:W-:Y:S01]  /*5400*/  @!P1 IMAD.MOV.U32 R0, RZ, RZ, 0x1000 ;  /* 0x00001000ff009424 */ /* 0x002fe200078e00ff */
[----:B------:R-:W-:Y:S01]  /*5410*/  @!UP0 UIADD3 UR10, UPT, UPT, UR42, 0x40, URZ ;  /* 0x000000402a0a8890 */ /* 0x000fe2000fffe0ff */
[----:B------:R-:W-:Y:S01]  /*5420*/  @!P1 IADD3 R8, P0, PT, R16, 0x580, RZ ;  /* 0x0000058010089810 */ /* 0x000fe20007f1e0ff */
[----:B------:R-:W-:Y:S01]  /*5430*/  @!UP0 UIADD3 UR8, UPT, UPT, UR21, 0xa00, URZ ;  /* 0x00000a0015088890 */ /* 0x000fe2000fffe0ff */
[----:B------:R-:W-:Y:S02]  /*5440*/  VOTEU.ALL UP0, P1 ;  /* 0x0000000000ff7886 */ /* 0x000fe40000800000 */
[----:B------:R-:W-:Y:S01]  /*5450*/  IMAD.U32 R10, RZ, RZ, UR5 ;  /* 0x00000005ff0a7e24 */ /* 0x000fe2000f8e00ff */
[----:B------:R-:W-:Y:S01]  /*5460*/  UMOV UR9, UR41 ;  /* 0x0000002900097c82 */ /* 0x000fe20008000000 */
[----:B------:R-:W-:Y:S01]  /*5470*/  IMAD.U32 R11, RZ, RZ, UR4 ;  /* 0x00000004ff0b7e24 */ /* 0x000fe2000f8e00ff */
[----:B------:R-:W-:Y:S01]  /*5480*/  UMOV UR11, UR43 ;  /* 0x0000002b000b7c82 */ /* 0x000fe20008000000 */
[----:B------:R-:W-:Y:S01]  /*5490*/  UMOV UR12, UR36 ;  /* 0x00000024000c7c82 */ /* 0x000fe20008000000 */
[----:B------:R-:W-:Y:S01]  /*54a0*/  @!P1 R2UR UR4, R10 ;  /* 0x000000000a0492ca */ /* 0x000fe200000e0000 */
[----:B------:R-:W-:Y:S01]  /*54b0*/  UPRMT UR6, UR47, 0x654, UR41 ;  /* 0x000006542f067896 */ /* 0x000fe20008000029 */
[----:B------:R-:W-:Y:S01]  /*54c0*/  @!P1 R2UR UR5, R11 ;  /* 0x000000000b0592ca */ /* 0x000fe200000e0000 */
[----:B------:R-:W-:Y:S11]  /*54d0*/  @!P1 IMAD.X R6, RZ, RZ, R17, P0 ;  /* 0x000000ffff069224 */ /* 0x000ff600000e0611 */
[----:B------:R-:W-:Y:S01]  /*54e0*/  @!UPT UIADD3 URZ, UPT, UPT, URZ, URZ, URZ ;  /* 0x000000fffffff290 */ /* 0x000fe2000fffe0ff */
[----:B------:R1:W-:Y:S01]  /*54f0*/  @!UP0 UTMALDG.3D [UR40], [UR4], desc[UR16] ;  /* 0x00001028040085b4 */ /* 0x0003e20008011000 */
[----:B------:R-:W-:Y:S05]  /*5500*/  VOTEU.ALL UP0, P1 ;  /* 0x0000000000ff7886 */ /* 0x000fea0000800000 */
[----:B------:R1:W-:Y:S01]  /*5510*/  @!UP0 UTMALDG.3D [UR8], [UR4], desc[UR16] ;  /* 0x00001008040085b4 */ /* 0x0003e20008011000 */
[----:B------:R1:W-:Y:S01]  /*5520*/  @!P1 SYNCS.ARRIVE.TRANS64.RED.A0TR RZ, [UR21+0x60], R0 ;  /* 0x00006000ffff99a7 */ /* 0x0003e20008300415 */
[----:B------:R-:W-:Y:S01]  /*5530*/  SYNCS.ARRIVE.TRANS64.RED.A1T0 RZ, [UR6], RZ ;  /* 0x000000ffffff79a7 */ /* 0x000fe20008100406 */
[----:B------:R-:W2:Y:S02]  /*5540*/  SYNCS.PHASECHK.TRANS64.TRYWAIT P2, [UR21+0x88], R9 ;  /* 0x00008809ff0075a7 */ /* 0x000ea40008041115 */
[----:B-12---:R-:W-:Y:S05]  /*5550*/  @!P2 BRA `(.L_x_99) ;  /* 0x0000004400d8a947 */ /* 0x006fea0003800000 */
.L_x_194:
        /* <DEDUP_REMOVED lines=10> */
[----:B------:R-:W-:Y:S02]  /*5600*/  @!UP0 UIADD3 UR10, UPT, UPT, UR42, 0x50, URZ ;  /* 0x000000502a0a8890 */ /* 0x000fe4000fffe0ff */
[----:B------:R-:W-:Y:S01]  /*5610*/  @!UP0 UIADD3 UR8, UPT, UPT, UR21, 0x1a00, URZ ;  /* 0x00001a0015088890 */ /* 0x000fe2000fffe0ff */
[----:B------:R-:W-:Y:S01]  /*5620*/  IMAD.U32 R10, RZ, RZ, UR5 ;  /* 0x00000005ff0a7e24 */ /* 0x000fe2000f8e00ff */
[----:B------:R-:W-:Y:S01]  /*5630*/  VOTEU.ALL UP0, P1 ;  /* 0x0000000000ff7886 */ /* 0x000fe20000800000 */
[----:B------:R-:W-:Y:S01]  /*5640*/  IMAD.U32 R11, RZ, RZ, UR4 ;  /* 0x00000004ff0b7e24 */ /* 0x000fe2000f8e00ff */
[----:B------:R-:W-:Y:S01]  /*5650*/  UMOV UR9, UR33 ;  /* 0x0000002100097c82 */ /* 0x000fe20008000000 */
[----:B------:R-:W-:Y:S01]  /*5660*/  UMOV UR11, UR43 ;  /* 0x0000002b000b7c82 */ /* 0x000fe20008000000 */
[----:B------:R-:W-:Y:S01]  /*5670*/  @!P1 R2UR UR4, R10 ;  /* 0x000000000a0492ca */ /* 0x000fe200000e0000 */
[----:B------:R-:W-:Y:S01]  /*5680*/  UMOV UR12, UR36 ;  /* 0x00000024000c7c82 */ /* 0x000fe20008000000 */
[----:B------:R-:W-:Y:S01]  /*5690*/  @!P1 R2UR UR5, R11 ;  /* 0x000000000b0592ca */ /* 0x000fe200000e0000 */
[----:B------:R-:W-:Y:S01]  /*56a0*/  UPRMT UR6, UR47, 0x654, UR33 ;  /* 0x000006542f067896 */ /* 0x000fe20008000021 */
[----:B------:R-:W-:Y:S11]  /*56b0*/  @!P1 IMAD.X R6, RZ, RZ, R17, P0 ;  /* 0x000000ffff069224 */ /* 0x000ff600000e0611 */
[----:B------:R1:W-:Y:S01]  /*56c0*/  @!UP0 UTMALDG.3D [UR32], [UR4], desc[UR16] ;  /* 0x00001020040085b4 */ /* 0x0003e20008011000 */
[----:B------:R-:W-:Y:S05]  /*56d0*/  VOTEU.ALL UP0, P1 ;  /* 0x0000000000ff7886 */ /* 0x000fea0000800000 */
[----:B------:R1:W-:Y:S01]  /*56e0*/  @!UP0 UTMALDG.3D [UR8], [UR4], desc[UR16] ;  /* 0x00001008040085b4 */ /* 0x0003e20008011000 */
[----:B------:R1:W-:Y:S01]  /*56f0*/  @!P1 SYNCS.ARRIVE.TRANS64.RED.A0TR RZ, [UR21+0x68], R0 ;  /* 0x00006800ffff99a7 */ /* 0x0003e20008300415 */
[----:B------:R-:W-:Y:S01]  /*5700*/  SYNCS.ARRIVE.TRANS64.RED.A1T0 RZ, [UR6], RZ ;  /* 0x000000ffffff79a7 */ /* 0x000fe20008100406 */
[----:B------:R-:W2:Y:S02]  /*5710*/  SYNCS.PHASECHK.TRANS64.TRYWAIT P2, [UR21+0x90], R9 ;  /* 0x00009009ff0075a7 */ /* 0x000ea40008041115 */
[----:B-12---:R-:W-:Y:S05]  /*5720*/  @!P2 BRA `(.L_x_100) ;  /* 0x00000044007ca947 */ /* 0x006fea0003800000 */
.L_x_196:
        /* <DEDUP_REMOVED lines=9> */
[----:B------:R-:W-:Y:S01]  /*57c0*/  VIADD R14, R14, 0x1 ;  /* 0x000000010e0e7836 */ /* 0x000fe20000000000 */
        /* <DEDUP_REMOVED lines=10> */
[----:B------:R-:W-:Y:S01]  /*5870*/  UMOV UR12, UR36 ;  /* 0x00000024000c7c82 */ /* 0x000fe20008000000 */
[----:B------:R-:W-:Y:S11]  /*5880*/  UPRMT UR6, UR47, 0x654, UR25 ;  /* 0x000006542f067896 */ /* 0x000ff60008000019 */
[----:B------:R1:W-:Y:S01]  /*5890*/  @!UP0 UTMALDG.3D [UR24], [UR4], desc[UR16] ;  /* 0x00001018040085b4 */ /* 0x0003e20008011000 */
[----:B------:R-:W-:Y:S05]  /*58a0*/  VOTEU.ALL UP0, P1 ;  /* 0x0000000000ff7886 */ /* 0x000fea0000800000 */
[----:B------:R1:W-:Y:S01]  /*58b0*/  @!UP0 UTMALDG.3D [UR8], [UR4], desc[UR16] ;  /* 0x00001008040085b4 */ /* 0x0003e20008011000 */
[----:B------:R1:W-:Y:S01]  /*58c0*/  @!P1 SYNCS.ARRIVE.TRANS64.RED.A0TR RZ, [UR21+0x70], R0 ;  /* 0x00007000ffff99a7 */ /* 0x0003e20008300415 */
[----:B------:R-:W-:Y:S01]  /*58d0*/  SYNCS.ARRIVE.TRANS64.RED.A1T0 RZ, [UR6], RZ ;  /* 0x000000ffffff79a7 */ /* 0x000fe20008100406 */
[----:B------:R-:W2:Y:S02]  /*58e0*/  SYNCS.PHASECHK.TRANS64.TRYWAIT P0, [UR21+0x98], R9 ;  /* 0x00009809ff0075a7 */ /* 0x000ea40008001115 */
[----:B-12---:R-:W-:Y:S05]  /*58f0*/  @!P0 BRA `(.L_x_101) ;  /* 0x0000004400208947 */ /* 0x006fea0003800000 */
.L_x_198:
[----:B------:R-:W-:Y:S01]  /*5900*/  UIADD3 UR24, UPT, UPT, UR13, UR63, URZ ;  /* 0x0000003f0d187290 */ /* 0x000fe2000fffe0ff */
[----:B------:R-:W-:Y:S01]  /*5910*/  @!P1 IADD3 R6, P0, PT, R16, 0x580, RZ ;  /* 0x0000058010069810 */ /* 0x000fe20007f1e0ff */
[----:B------:R-:W-:Y:S01]  /*5920*/  UPLOP3.LUT UP2, UPT, UPT, UPT, UPT, 0x80, 0x8 ;  /* 0x000000000008789c */ /* 0x000fe20003f4f070 */
[----:B------:R-:W-:Y:S01]  /*5930*/  R2UR UR26, R50 ;  /* 0x00000000321a72ca */ /* 0x000fe200000e0000 */
[----:B------:R-:W-:Y:S01]  /*5940*/  VOTEU.ALL UP0, P1 ;  /* 0x0000000000ff7886 */ /* 0x000fe20000800000 */
[----:B------:R-:W-:Y:S01]  /*5950*/  @!P1 R2UR UR5, R6 ;  /* 0x00000000060592ca */ /* 0x000fe200000e0000 */
[----:B-1----:R-:W-:Y:S01]  /*5960*/  @!P1 IMAD.X R0, RZ, RZ, R17, P0 ;  /* 0x000000ffff009224 */ /* 0x002fe200000e0611 */
[----:B------:R-:W-:Y:S01]  /*5970*/  UMOV UR6, 0x0 ;  /* 0x0000000000067882 */ /* 0x000fe20000000000 */
[----:B------:R-:W-:Y:S01]  /*5980*/  UMOV UR7, 0x10000000 ;  /* 0x1000000000077882 */ /* 0x000fe20000000000 */
[----:B------:R-:W-:Y:S01]  /*5990*/  @!UP0 UIADD3 UR18, UPT, UPT, UR42, 0x30, URZ ;  /* 0x000000302a128890 */ /* 0x000fe2000fffe0ff */
[----:B------:R-:W-:Y:S01]  /*59a0*/  ISETP.NE.AND P0, PT, R14, 0x2, PT ;  /* 0x000000020e00780c */ /* 0x000fe20003f05270 */
[----:B------:R-:W-:Y:S01]  /*59b0*/  @!UP0 UIADD3 UR16, UPT, UPT, UR21, 0x3200, URZ ;  /* 0x0000320015108890 */ /* 0x000fe2000fffe0ff */
[----:B------:R-:W-:Y:S01]  /*59c0*/  @!P1 R2UR UR4, R0 ;  /* 0x00000000000492ca */ /* 0x000fe200000e0000 */
[----:B------:R-:W-:Y:S01]  /*59d0*/  @!UP0 UIADD3 UR17, UPT, UPT, UR21, 0x78, URZ ;  /* 0x0000007815118890 */ /* 0x000fe2000fffe0ff */
[----:B------:R-:W-:Y:S01]  /*59e0*/  SEL R0, RZ, 0x1, P0 ;  /* 0x00000001ff007807 */ /* 0x000fe20000000000 */
[----:B------:R-:W-:Y:S01]  /*59f0*/  @!UP0 UIADD3 UR10, UPT, UPT, UR42, 0x70, URZ ;  /* 0x000000702a0a8890 */ /* 0x000fe2000fffe0ff */
[----:B------:R-:W-:Y:S01]  /*5a00*/  LOP3.LUT R15, R15, 0x1, RZ, 0x3c, !PT ;  /* 0x000000010f0f7812 */ /* 0x000fe200078e3cff */
[----:B------:R-:W-:Y:S01]  /*5a10*/  @!UP0 UIADD3 UR8, UPT, UPT, UR21, 0x3a00, URZ ;  /* 0x00003a0015088890 */ /* 0x000fe2000fffe0ff */
[----:B------:R-:W-:Y:S01]  /*5a20*/  IMAD.U32 R8, RZ, RZ, UR5 ;  /* 0x00000005ff087e24 */ /* 0x000fe2000f8e00ff */
[----:B------:R-:W-:Y:S01]  /*5a30*/  VOTEU.ALL UP0, P1 ;  /* 0x0000000000ff7886 */ /* 0x000fe20000800000 */
[----:B------:R-:W-:Y:S01]  /*5a40*/  UMOV UR19, UR43 ;  /* 0x0000002b00137c82 */ /* 0x000fe20008000000 */
[----:B------:R-:W-:Y:S01]  /*5a50*/  UMOV UR20, UR36 ;  /* 0x0000002400147c82 */ /* 0x000fe20008000000 */
[----:B------:R-:W-:Y:S01]  /*5a60*/  UMOV UR11, UR43 ;  /* 0x0000002b000b7c82 */ /* 0x000fe20008000000 */
[----:B------:R-:W-:Y:S01]  /*5a70*/  UMOV UR12, UR36 ;  /* 0x00000024000c7c82 */ /* 0x000fe20008000000 */
[----:B------:R-:W-:Y:S01]  /*5a80*/  UMOV UR9, UR17 ;  /* 0x0000001100097c82 */ /* 0x000fe20008000000 */
[----:B------:R-:W-:Y:S01]  /*5a90*/  IMAD.U32 R9, RZ, RZ, UR4 ;  /* 0x00000004ff097e24 */ /* 0x000fe2000f8e00ff */
[----:B------:R-:W-:Y:S01]  /*5aa0*/  @!P1 R2UR UR4, R8 ;  /* 0x00000000080492ca */ /* 0x000fe200000e0000 */
[----:B------:R-:W-:Y:S01]  /*5ab0*/  UMOV UR36, UR29 ;  /* 0x0000001d00247c82 */ /* 0x000fe20008000000 */
[----:B------:R-:W-:Y:S02]  /*5ac0*/  LOP3.LUT R13, R13, R0, RZ, 0x3c, !PT ;  /* 0x000000000d0d7212 */ /* 0x000fe400078e3cff */
[----:B------:R-:W-:Y:S02]  /*5ad0*/  @!P1 R2UR UR5, R9 ;  /* 0x00000000090592ca */ /* 0x000fe400000e0000 */
[----:B------:R-:W-:Y:S11]  /*5ae0*/  SEL R14, R14, RZ, P0 ;  /* 0x000000ff0e0e7207 */ /* 0x000ff60000000000 */
[----:B------:R1:W-:Y:S01]  /*5af0*/  @!UP0 UTMALDG.3D [UR16], [UR4], desc[UR6] ;  /* 0x00000610040085b4 */ /* 0x0003e20008011000 */
[----:B------:R-:W-:Y:S05]  /*5b00*/  VOTEU.ALL UP0, P1 ;  /* 0x0000000000ff7886 */ /* 0x000fea0000800000 */
[----:B------:R2:W-:Y:S01]  /*5b10*/  @!UP0 UTMALDG.3D [UR8], [UR4], desc[UR6] ;  /* 0x00000608040085b4 */ /* 0x0005e20008011000 */
[----:B------:R2:W-:Y:S01]  /*5b20*/  @!P1 SYNCS.ARRIVE.TRANS64.RED.A0TR RZ, [UR21+0x78], R7 ;  /* 0x00007807ffff99a7 */ /* 0x0005e20008300415 */
[----:B------:R-:W-:Y:S01]  /*5b30*/  SYNCS.ARRIVE.TRANS64.RED.A1T0 RZ, [UR37], RZ ;  /* 0x000000ffffff79a7 */ /* 0x000fe20008100425 */
[----:B-1----:R-:W-:Y:S01]  /*5b40*/  UIADD3 UR20, UPT, UPT, UR14, UR26, URZ ;  /* 0x0000001a0e147290 */ /* 0x002fe2000fffe0ff */
[----:B------:R-:W-:Y:S11]  /*5b50*/  BRA.U UP1, `(.L_x_102) ;  /* 0xfffffff101047547 */ /* 0x000ff6000b83ffff */
[----:B------:R-:W-:-:S04]  /*5b60*/  SHF.L.U32 R2, R15, 0x1f, RZ ;  /* 0x0000001f0f027819 */ /* 0x000fc800000006ff */
[----:B------:R-:W1:Y:S02]  /*5b70*/  SYNCS.PHASECHK.TRANS64.TRYWAIT P0, [UR21+0x80], R2 ;  /* 0x00008002ff0075a7 */ /* 0x000e640008001115 */
[----:B-1----:R-:W-:Y:S05]  /*5b80*/  @!P0 BRA `(.L_x_103) ;  /* 0x0000004000948947 */ /* 0x002fea0003800000 */
.L_x_200:
[----:B------:R-:W3:Y:S02]  /*5b90*/  SYNCS.PHASECHK.TRANS64.TRYWAIT P0, [UR21+0x88], R2 ;  /* 0x00008802ff0075a7 */ /* 0x000ee40008001115 */
[----:B---3--:R-:W-:Y:S05]  /*5ba0*/  @!P0 BRA `(.L_x_104) ;  /* 0x0000004000a48947 */ /* 0x008fea0003800000 */
.L_x_202:
[----:B------:R-:W3:Y:S02]  /*5bb0*/  SYNCS.PHASECHK.TRANS64.TRYWAIT P0, [UR21+0x90], R2 ;  /* 0x00009002ff0075a7 */ /* 0x000ee40008001115 */
[----:B---3--:R-:W-:Y:S05]  /*5bc0*/  @!P0 BRA `(.L_x_105) ;  /* 0x0000004000b48947 */ /* 0x008fea0003800000 */
.L_x_204:
[----:B-1----:R-:W-:-:S07]  /*5bd0*/  MOV R0, UR21 ;  /* 0x0000001500007c02 */ /* 0x002fce0008000f00 */
.L_x_106:
[----:B-1----:R-:W-:-:S04]  /*5be0*/  SHF.L.U32 R2, R15, 0x1f, RZ ;  /* 0x0000001f0f027819 */ /* 0x002fc800000006ff */
[----:B------:R1:W3:Y:S03]  /*5bf0*/  SYNCS.PHASECHK.TRANS64.TRYWAIT P0, [R0+URZ+0x98], R2 ;  /* 0x00009802000075a7 */ /* 0x0002e600080011ff */
[----:B---3--:R-:W-:Y:S05]  /*5c00*/  @!P0 NANOSLEEP.SYNCS 0x989680 ;  /* 0x009896800000895d */ /* 0x008fea0003900000 */
[----:B------:R-:W3:Y:S02]  /*5c10*/  @!P0 SYNCS.PHASECHK.TRANS64 P0, [R0+URZ+0x98], R2 ;  /* 0x00009802000085a7 */ /* 0x000ee400080010ff */
[----:B--23--:R-:W-:Y:S05]  /*5c20*/  @P0 EXIT ;  /* 0x000000000000094d */ /* 0x00cfea0003800000 */
[----:B------:R-:W-:Y:S05]  /*5c30*/  BRA `(.L_x_106) ;  /* 0xfffffffc00e87947 */ /* 0x000fea000383ffff */
.L_x_91:
[----:B------:R-:W-:-:S06]  /*5c40*/  UISETP.GE.AND UP0, UPT, UR21, 0x4, UPT ;  /* 0x000000041500788c */ /* 0x000fcc000bf06270 */
[----:B------:R-:W-:-:S13]  /*5c50*/  PLOP3.LUT P0, PT, PT, PT, UP0, 0x80, 0x8 ;  /* 0x000000000008781c */ /* 0x000fda0003f0f008 */
[----:B------:R-:W-:Y:S05]  /*5c60*/  @!P0 EXIT ;  /* 0x000000000000894d */ /* 0x000fea0003800000 */
[----:B------:R-:W-:Y:S01]  /*5c70*/  BAR.SYNC.DEFER_BLOCKING 0x6, 0xa0 ;  /* 0x0182800000007b1d */ /* 0x000fe20000010000 */
[C---:B------:R-:W-:Y:S01]  /*5c80*/  IMAD.SHL.U32 R45, R60.reuse, 0x10, RZ ;  /* 0x000000103c2d7824 */ /* 0x040fe200078e00ff */
[C---:B------:R-:W-:Y:S01]  /*5c90*/  SHF.L.U32 R3, R47.reuse, 0x15, RZ ;  /* 0x000000152f037819 */ /* 0x040fe200000006ff */
[C---:B------:R-:W-:Y:S02]  /*5ca0*/  IMAD.U32 R23, R60.reuse, 0x10000, RZ ;  /* 0x000100003c177824 */ /* 0x040fe400078e00ff */
[----:B------:R-:W-:Y:S02]  /*5cb0*/  HFMA2 R59, -RZ, RZ, 0, 5.9604644775390625e-08 ;  /* 0x00000001ff3b7431 */ /* 0x000fe400000001ff */
[----:B------:R-:W-:Y:S01]  /*5cc0*/  IMAD.SHL.U32 R2, R60, 0x2, RZ ;  /* 0x000000023c027824 */ /* 0x000fe200078e00ff */
[----:B------:R-:W-:Y:S01]  /*5cd0*/  UMOV UR43, 0x400 ;  /* 0x00000400002b7882 */ /* 0x000fe20000000000 */
[----:B------:R-:W1:Y:S01]  /*5ce0*/  LDCU.64 UR4, c[0x0][0x890] ;  /* 0x00011200ff0477ac */ /* 0x000e620008000a00 */
[----:B------:R-:W2:Y:S01]  /*5cf0*/  LDC.64 R42, c[0x0][0x8b0] ;  /* 0x00022c00ff2a7b82 */ /* 0x000ea20000000a00 */
[----:B------:R-:W-:Y:S01]  /*5d00*/  IMAD.SHL.U32 R6, R47, 0x200, RZ ;  /* 0x000002002f067824 */ /* 0x000fe200078e00ff */
[C---:B------:R-:W-:Y:S01]  /*5d10*/  LOP3.LUT R7, R45.reuse, 0x40, RZ, 0xc0, !PT ;  /* 0x000000402d077812 */ /* 0x040fe200078ec0ff */
[----:B------:R-:W-:Y:S01]  /*5d20*/  ULEA UR43, UR47, UR43, 0x18 ;  /* 0x0000002b2f2b7291 */ /* 0x000fe2000f8ec0ff */
[----:B------:R-:W-:Y:S01]  /*5d30*/  LOP3.LUT R44, R45, 0x5b0, RZ, 0xc0, !PT ;  /* 0x000005b02d2c7812 */ /* 0x000fe200078ec0ff */
[----:B------:R-:W-:Y:S01]  /*5d40*/  IMAD.MOV.U32 R22, RZ, RZ, RZ ;  /* 0x000000ffff167224 */ /* 0x000fe200078e00ff */
[----:B------:R-:W-:Y:S01]  /*5d50*/  LOP3.LUT R3, R3, 0x200000, RZ, 0xc0, !PT ;  /* 0x0020000003037812 */ /* 0x000fe200078ec0ff */
[----:B------:R-:W-:Y:S01]  /*5d60*/  IMAD.MOV.U32 R58, RZ, RZ, RZ ;  /* 0x000000ffff3a7224 */ /* 0x000fe200078e00ff */
[----:B------:R-:W3:Y:S01]  /*5d70*/  LDC.64 R40, c[0x0][0x8a8] ;  /* 0x00022a00ff287b82 */ /* 0x000ee20000000a00 */
[----:B------:R-:W-:Y:S01]  /*5d80*/  LOP3.LUT R2, R7, 0x8, R2, 0xf8, !PT ;  /* 0x0000000807027812 */ /* 0x000fe200078ef802 */
[----:B------:R-:W-:Y:S01]  /*5d90*/  IMAD.MOV.U32 R55, RZ, RZ, RZ ;  /* 0x000000ffff377224 */ /* 0x000fe200078e00ff */
[----:B------:R-:W-:Y:S01]  /*5da0*/  LOP3.LUT R44, R44, 0x200, R6, 0xf8, !PT ;  /* 0x000002002c2c7812 */ /* 0x000fe200078ef806 */
[----:B------:R-:W4:Y:S01]  /*5db0*/  LDCU UR60, c[0x0][0x370] ;  /* 0x00006e00ff3c77ac */ /* 0x000f220008000800 */
[----:B------:R-:W-:-:S02]  /*5dc0*/  LOP3.LUT R23, R3, 0x400000, R23, 0xf8, !PT ;  /* 0x0040000003177812 */ /* 0x000fc400078ef817 */
[----:B------:R-:W-:Y:S01]  /*5dd0*/  LOP3.LUT P0, RZ, R45, 0x40, RZ, 0xc0, !PT ;  /* 0x000000402dff7812 */ /* 0x000fe2000780c0ff */
[----:B------:R-:W4:Y:S01]  /*5de0*/  LDS R0, [UR43+0x160] ;  /* 0x0001602bff007984 */ /* 0x000f220008000800 */
[----:B-1----:R-:W-:Y:S01]  /*5df0*/  IMAD.U32 R49, RZ, RZ, UR4 ;  /* 0x00000004ff317e24 */ /* 0x002fe2000f8e00ff */
[----:B------:R-:W-:Y:S01]  /*5e00*/  UIADD3 UR4, UPT, UPT, UR43, 0x200, URZ ;  /* 0x000002002b047890 */ /* 0x000fe2000fffe0ff */
[----:B------:R-:W-:Y:S01]  /*5e10*/  LOP3.LUT R44, R44, R2, RZ, 0xfc, !PT ;  /* 0x000000022c2c7212 */ /* 0x000fe200078efcff */
[----:B------:R-:W-:Y:S01]  /*5e20*/  IMAD.U32 R48, RZ, RZ, UR5 ;  /* 0x00000005ff307e24 */ /* 0x000fe2000f8e00ff */
[----:B------:R-:W-:Y:S01]  /*5e30*/  P2R R2, PR, RZ, 0x1 ;  /* 0x00000001ff027803 */ /* 0x000fe20000000000 */
[----:B------:R-:W1:Y:S01]  /*5e40*/  LDCU UR42, c[0x0][0xb0c] ;  /* 0x00016180ff2a77ac */ /* 0x000e620008000800 */
[----:B------:R-:W-:Y:S01]  /*5e50*/  LOP3.LUT R60, R60, 0x60, RZ, 0xc0, !PT ;  /* 0x000000603c3c7812 */ /* 0x000fe200078ec0ff */
[----:B------:R-:W-:Y:S01]  /*5e60*/  IMAD.U32 R52, RZ, RZ, UR4 ;  /* 0x00000004ff347e24 */ /* 0x000fe2000f8e00ff */
[----:B------:R-:W-:Y:S01]  /*5e70*/  MOV R57, RZ ;  /* 0x000000ff00397202 */ /* 0x000fe20000000f00 */
[----:B------:R-:W1:Y:S01]  /*5e80*/  LDCU UR39, c[0x0][0xb30] ;  /* 0x00016600ff2777ac */ /* 0x000e620008000800 */
[----:B------:R-:W1:Y:S01]  /*5e90*/  LDCU.64 UR54, c[0x0][0x888] ;  /* 0x00011100ff3677ac */ /* 0x000e620008000a00 */
[----:B------:R-:W1:Y:S01]  /*5ea0*/  LDCU.64 UR40, c[0x0][0xb28] ;  /* 0x00016500ff2877ac */ /* 0x000e620008000a00 */
[----:B------:R-:W1:Y:S01]  /*5eb0*/  LDCU.128 UR56, c[0x0][0xb10] ;  /* 0x00016200ff3877ac */ /* 0x000e620008000c00 */
[----:B------:R-:W1:Y:S01]  /*5ec0*/  LDCU UR53, c[0x0][0x374] ;  /* 0x00006e80ff3577ac */ /* 0x000e620008000800 */
[----:B------:R-:W-:Y:S01]  /*5ed0*/  UMOV UR52, URZ ;  /* 0x000000ff00347c82 */ /* 0x000fe20008000000 */
[----:B------:R-:W-:Y:S01]  /*5ee0*/  UMOV UR46, URZ ;  /* 0x000000ff002e7c82 */ /* 0x000fe20008000000 */
[----:B-1234-:R-:W-:-:S07]  /*5ef0*/  IMAD.IADD R23, R0, 0x1, R23 ;  /* 0x0000000100177824 */ /* 0x01efce00078e0217 */
.L_x_150:
[----:B------:R-:W-:Y:S02]  /*5f00*/  LEA R3, R55, UR43, 0x3 ;  /* 0x0000002b37037c11 */ /* 0x000fe4000f8e18ff */
[----:B------:R-:W-:Y:S02]  /*5f10*/  SHF.L.U32 R0, R57, 0x1f, RZ ;  /* 0x0000001f39007819 */ /* 0x000fe400000006ff */
[----:B-1----:R-:W-:Y:S02]  /*5f20*/  LEA R4, R55, UR43, 0x4 ;  /* 0x0000002b37047c11 */ /* 0x002fe4000f8e20ff */
[----:B------:R-:W1:Y:S02]  /*5f30*/  SYNCS.PHASECHK.TRANS64.TRYWAIT P0, [R3+URZ+0xb0], R0 ;  /* 0x0000b000030075a7 */ /* 0x000e6400080011ff */
[----:B-1----:R-:W-:Y:S05]  /*5f40*/  @!P0 BRA `(.L_x_107) ;  /* 0x0000003c00ec8947 */ /* 0x002fea0003800000 */
.L_x_205:
[----:B------:R-:W2:Y:S01]  /*5f50*/  LDS.128 R4, [R4+0x140] ;  /* 0x0001400004047984 */ /* 0x000ea20000000c00 */
[----:B------:R-:W-:Y:S01]  /*5f60*/  UISETP.GE.AND UP0, UPT, UR45, 0x1, UPT ;  /* 0x000000012d00788c */ /* 0x000fe2000bf06270 */
[----:B------:R-:W-:Y:S01]  /*5f70*/  @!PT LDS RZ, [RZ] ;  /* 0x00000000fffff984 */ /* 0x000fe20000000800 */
[----:B------:R-:W-:Y:S01]  /*5f80*/  @!PT LDS RZ, [RZ] ;  /* 0x00000000fffff984 */ /* 0x000fe20000000800 */
[----:B------:R-:W-:Y:S01]  /*5f90*/  @!PT LDS RZ, [RZ] ;  /* 0x00000000fffff984 */ /* 0x000fe20000000800 */
[----:B------:R-:W-:Y:S01]  /*5fa0*/  @!PT LDS RZ, [RZ] ;  /* 0x00000000fffff984 */ /* 0x000fe20000000800 */
[----:B------:R3:W-:Y:S06]  /*5fb0*/  MEMBAR.ALL.CTA ;  /* 0x0000000000007992 */ /* 0x0007ec0000008000 */
[----:B---3--:R-:W3:Y:S01]  /*5fc0*/  FENCE.VIEW.ASYNC.S ;  /* 0x00000000000073c6 */ /* 0x008ee20000000000 */
[----:B--2---:R-:W-:Y:S11]  /*5fd0*/  LOP3.LUT P0, RZ, R6, 0x1, RZ, 0xc0, !PT ;  /* 0x0000000106ff7812 */ /* 0x004ff6000780c0ff */
[----:B------:R-:W-:Y:S02]  /*5fe0*/  @!UPT UIADD3 URZ, UPT, UPT, URZ, URZ, URZ ;  /* 0x000000fffffff290 */ /* 0x000fe4000fffe0ff */
[----:B---3--:R-:W-:Y:S01]  /*5ff0*/  VOTEU.ANY UP1, P0 ;  /* 0x0000000000ff7886 */ /* 0x008fe20000020100 */
[----:B------:R-:W-:Y:S01]  /*6000*/  PLOP3.LUT P0, PT, PT, PT, UP1, 0x80, 0x8 ;  /* 0x000000000008781c */ /* 0x000fe20003f0f018 */
[----:B------:R-:W-:Y:S11]  /*6010*/  UP2UR UR62, UPR, URZ, 0x2 ;  /* 0x00000002ff3e7883 */ /* 0x000ff60008000000 */
[----:B------:R-:W-:Y:S01]  /*6020*/  @!UPT UIADD3 URZ, UPT, UPT, URZ, URZ, URZ ;  /* 0x000000fffffff290 */ /* 0x000fe2000fffe0ff */
[----:B-1----:R-:W-:Y:S02]  /*6030*/  @P0 SHF.R.U32.HI R0, RZ, 0x10, R5 ;  /* 0x00000010ff000819 */ /* 0x002fe40000011605 */
        /* <DEDUP_REMOVED lines=12> */
[----:B------:R-:W2:Y:S01]  /*6100*/  LDCU UR12, c[0x0][0xb20] ;  /* 0x00016400ff0c77ac */ /* 0x000ea20008000800 */
[----:B------:R-:W-:Y:S02]  /*6110*/  UIMAD.WIDE.U32 UR4, UR53, UR59, URZ ;  /* 0x0000003b350472a5 */ /* 0x000fe4000f8e00ff */
[----:B------:R-:W-:Y:S02]  /*6120*/  UIMAD.WIDE.U32 UR6, UR60, UR56, URZ ;  /* 0x000000383c0672a5 */ /* 0x000fe4000f8e00ff */
[----:B------:R-:W-:Y:S02]  /*6130*/  UISETP.NE.AND UP0, UPT, UR58, 0x1, UPT ;  /* 0x000000013a00788c */ /* 0x000fe4000bf05270 */
[----:B------:R-:W-:Y:S02]  /*6140*/  UIMAD.WIDE.U32 UR8, UR37, UR59, URZ ;  /* 0x0000003b250872a5 */ /* 0x000fe4000f8e00ff */
[----:B------:R-:W-:Y:S02]  /*6150*/  UIMAD.WIDE.U32 UR10, UR38, UR56, URZ ;  /* 0x00000038260a72a5 */ /* 0x000fe4000f8e00ff */
[----:B------:R-:W-:Y:S02]  /*6160*/  UISETP.NE.AND UP1, UPT, UR42, 0x1, UPT ;  /* 0x000000012a00788c */ /* 0x000fe4000bf25270 */
[----:B------:R-:W-:Y:S01]  /*6170*/  UISETP.NE.AND UP2, UPT, UR45, 0x1, UPT ;  /* 0x000000012d00788c */ /* 0x000fe2000bf45270 */
[----:B------:R-:W-:Y:S02]  /*6180*/  UMOV UR4, UR5 ;  /* 0x0000000500047c82 */ /* 0x000fe40008000000 */
[----:B--2---:R-:W-:Y:S03]  /*6190*/  USHF.R.U32.HI UR5, URZ, UR12, UR4 ;  /* 0x0000000cff057299 */ /* 0x004fe60008011604 */
[----:B------:R-:W-:Y:S02]  /*61a0*/  UMOV UR4, UR7 ;  /* 0x0000000700047c82 */ /* 0x000fe40008000000 */
[----:B------:R-:W-:Y:S02]  /*61b0*/  USHF.R.U32.HI UR7, URZ, UR57, UR4 ;  /* 0x00000039ff077299 */ /* 0x000fe40008011604 */
[----:B------:R-:W-:Y:S02]  /*61c0*/  USEL UR4, UR53, UR5, !UP0 ;  /* 0x0000000535047287 */ /* 0x000fe4000c000000 */
[----:B------:R-:W-:Y:S01]  /*61d0*/  USEL UR7, UR60, UR7, !UP1 ;  /* 0x000000073c077287 */ /* 0x000fe2000c800000 */
[----:B------:R-:W-:Y:S01]  /*61e0*/  UMOV UR5, UR9 ;  /* 0x0000000900057c82 */ /* 0x000fe20008000000 */
[----:B------:R-:W-:Y:S02]  /*61f0*/  UIMAD.WIDE.U32 UR8, UR4, UR40, URZ ;  /* 0x00000028040872a5 */ /* 0x000fe4000f8e00ff */
[----:B------:R-:W-:Y:S03]  /*6200*/  USHF.R.U32.HI UR6, URZ, UR12, UR5 ;  /* 0x0000000cff067299 */ /* 0x000fe60008011605 */
[----:B------:R-:W-:Y:S01]  /*6210*/  UMOV UR5, UR11 ;  /* 0x0000000b00057c82 */ /* 0x000fe20008000000 */
[----:B------:R-:W-:Y:S02]  /*6220*/  UIMAD.WIDE.U32 UR10, UR7, UR40, URZ ;  /* 0x00000028070a72a5 */ /* 0x000fe4000f8e00ff */
[----:B------:R-:W-:Y:S02]  /*6230*/  USHF.R.U32.HI UR12, URZ, UR57, UR5 ;  /* 0x00000039ff0c7299 */ /* 0x000fe40008011605 */
[----:B------:R-:W-:Y:S01]  /*6240*/  USEL UR6, UR37, UR6, !UP0 ;  /* 0x0000000625067287 */ /* 0x000fe2000c000000 */
[----:B------:R-:W-:Y:S02]  /*6250*/  UMOV UR5, UR9 ;  /* 0x0000000900057c82 */ /* 0x000fe40008000000 */
[----:B------:R-:W-:Y:S01]  /*6260*/  UMOV UR10, UR11 ;  /* 0x0000000b000a7c82 */ /* 0x000fe20008000000 */
[----:B------:R-:W-:Y:S02]  /*6270*/  @UP2 USHF.R.U32.HI UR4, URZ, UR41, UR5 ;  /* 0x00000029ff042299 */ /* 0x000fe40008011605 */
[----:B------:R-:W-:Y:S02]  /*6280*/  @UP2 USHF.R.U32.HI UR7, URZ, UR41, UR10 ;  /* 0x00000029ff072299 */ /* 0x000fe4000801160a */
[----:B------:R-:W-:Y:S02]  /*6290*/  UIMAD UR4, UR45, UR4, URZ ;  /* 0x000000042d0472a4 */ /* 0x000fe4000f8e02ff */
        /* <DEDUP_REMOVED lines=8> */
[----:B------:R-:W-:Y:S02]  /*6320*/  USEL UR11, UR6, UR4, !UP2 ;  /* 0x00000004060b7287 */ /* 0x000fe4000d000000 */
[----:B------:R-:W-:Y:S02]  /*6330*/  UIADD3 UR8, UPT, UPT, -UR5, URZ, URZ ;  /* 0x000000ff05087290 */ /* 0x000fe4000fffe1ff */
[----:B------:R-:W-:Y:S01]  /*6340*/  UIADD3 UR10, UPT, UPT, -UR11, URZ, URZ ;  /* 0x000000ff0b0a7290 */ /* 0x000fe2000fffe1ff */
[----:B------:R-:W-:Y:S01]  /*6350*/  @!UP0 UMOV UR4, UR9 ;  /* 0x0000000900048c82 */ /* 0x000fe20008000000 */
[----:B------:R-:W-:Y:S02]  /*6360*/  UIADD3 UR9, UPT, UPT, -UR6, URZ, URZ ;  /* 0x000000ff06097290 */ /* 0x000fe4000fffe1ff */
[----:B------:R-:W-:Y:S02]  /*6370*/  @!UP0 USHF.R.U32.HI UR4, URZ, UR41, UR4 ;  /* 0x00000029ff048299 */ /* 0x000fe40008011604 */
[----:B------:R-:W-:Y:S02]  /*6380*/  UIMAD UR10, UR45, UR10, UR6 ;  /* 0x0000000a2d0a72a4 */ /* 0x000fe4000f8e0206 */
[----:B------:R-:W-:Y:S04]  /*6390*/  @!UP0 USEL UR4, UR5, UR4, !UP2 ;  /* 0x0000000405048287 */ /* 0x000fe8000d000000 */
[----:B------:R-:W-:Y:S02]  /*63a0*/  @!UP0 UIMAD UR10, UR7, UR10, UR4 ;  /* 0x0000000a070a82a4 */ /* 0x000fe4000f8e0204 */
[----:B------:R-:W-:Y:S02]  /*63b0*/  @!UP0 UIADD3 UR11, UPT, UPT, UR11, -UR4, URZ ;  /* 0x800000040b0b8290 */ /* 0x000fe4000fffe0ff */
[----:B------:R-:W-:Y:S02]  /*63c0*/  UIMAD UR7, UR42, UR8, UR38 ;  /* 0x000000082a0772a4 */ /* 0x000fe4000f8e0226 */
[----:B------:R-:W-:Y:S02]  /*63d0*/  @!UP0 UIMAD UR6, UR11, UR45, UR5 ;  /* 0x0000002d0b0682a4 */ /* 0x000fe4000f8e0205 */
[----:B------:R-:W-:Y:S01]  /*63e0*/  UIMAD UR4, UR58, UR9, UR37 ;  /* 0x000000093a0472a4 */ /* 0x000fe2000f8e0225 */
[----:B------:R-:W-:Y:S02]  /*63f0*/  @!UP0 UMOV UR5, UR10 ;  /* 0x0000000a00058c82 */ /* 0x000fe40008000000 */
[----:B------:R-:W-:Y:S02]  /*6400*/  UIMAD UR38, UR5, UR42, UR7 ;  /* 0x0000002a052672a4 */ /* 0x000fe4000f8e0207 */
[----:B------:R-:W-:Y:S11]  /*6410*/  UIMAD UR37, UR6, UR58, UR4 ;  /* 0x0000003a062572a4 */ /* 0x000ff6000f8e0204 */
[----:B------:R-:W-:Y:S01]  /*6420*/  @!UPT UIADD3 URZ, UPT, UPT, URZ, URZ, URZ ;  /* 0x000000fffffff290 */ /* 0x000fe2000fffe0ff */
.L_x_108:
[----:B------:R-:W-:Y:S01]  /*6430*/  UISETP.NE.AND UP0, UPT, UR39, 0x1, UPT ;  /* 0x000000012700788c */ /* 0x000fe2000bf05270 */
[----:B------:R-:W-:Y:S01]  /*6440*/  LOP3.LUT P0, RZ, R52, 0x90, RZ, 0xc0, !PT ;  /* 0x0000009034ff7812 */ /* 0x000fe2000780c0ff */
[----:B------:R-:W-:Y:S01]  /*6450*/  USHF.L.U32 UR50, UR20, 0x6, URZ ;  /* 0x0000000614327899 */ /* 0x000fe200080006ff */
[----:B------:R-:W-:Y:S01]  /*6460*/  BSSY.RECONVERGENT B6, `(.L_x_109) ;  /* 0x0000034000067945 */ /* 0x000fe20003800200 */
[----:B------:R-:W-:Y:S01]  /*6470*/  USHF.L.U32 UR49, UR24, 0x7, URZ ;  /* 0x0000000718317899 */ /* 0x000fe200080006ff */
[----:B------:R-:W-:Y:S06]  /*6480*/  IADD3 R55, PT, PT, R55, 0x1, RZ ;  /* 0x0000000137377810 */ /* 0x000fec0007ffe0ff */
[----:B------:R-:W2:Y:S01]  /*6490*/  @!UP0 LDCU.128 UR12, c[0x0][0xb10] ;  /* 0x00016200ff0c87ac */ /* 0x000ea20008000c00 */
[----:B------:R-:W3:Y:S01]  /*64a0*/  @!UP0 LDCU UR5, c[0x0][0xb0c] ;  /* 0x00016180ff0587ac */ /* 0x000ee20008000800 */
[----:B------:R-:W4:Y:S01]  /*64b0*/  @!UP0 LDCU UR10, c[0x0][0xb20] ;  /* 0x00016400ff0a87ac */ /* 0x000f220008000800 */
[----:B--2---:R-:W-:Y:S02]  /*64c0*/  UIMAD.WIDE.U32 UR8, UR38, UR12, URZ ;  /* 0x0000000c260872a5 */ /* 0x004fe4000f8e00ff */
[----:B------:R-:W-:Y:S02]  /*64d0*/  UIMAD.WIDE.U32 UR6, UR37, UR15, URZ ;  /* 0x0000000f250672a5 */ /* 0x000fe4000f8e00ff */
[----:B------:R-:W-:Y:S03]  /*64e0*/  @!UP0 UISETP.NE.AND UP1, UPT, UR14, 0x1, UPT ;  /* 0x000000010e00888c */ /* 0x000fe6000bf25270 */
[----:B------:R-:W-:Y:S01]  /*64f0*/  @!UP0 UMOV UR4, UR9 ;  /* 0x0000000900048c82 */ /* 0x000fe20008000000 */
[----:B---3--:R-:W-:Y:S02]  /*6500*/  @!UP0 UISETP.NE.AND UP2, UPT, UR5, 0x1, UPT ;  /* 0x000000010500888c */ /* 0x008fe4000bf45270 */
[----:B------:R-:W-:Y:S01]  /*6510*/  @!UP0 USHF.R.U32.HI UR4, URZ, UR13, UR4 ;  /* 0x0000000dff048299 */ /* 0x000fe20008011604 */
[----:B------:R-:W-:Y:S02]  /*6520*/  @!UP0 UMOV UR6, UR7 ;  /* 0x0000000700068c82 */ /* 0x000fe40008000000 */
[----:B----4-:R-:W-:Y:S02]  /*6530*/  @!UP0 USHF.R.U32.HI UR6, URZ, UR10, UR6 ;  /* 0x0000000aff068299 */ /* 0x010fe40008011606 */
[----:B------:R-:W-:Y:S02]  /*6540*/  @!UP0 USEL UR7, UR38, UR4, !UP2 ;  /* 0x0000000426078287 */ /* 0x000fe4000d000000 */
[----:B------:R-:W-:Y:S04]  /*6550*/  @!UP0 USEL UR6, UR37, UR6, !UP1 ;  /* 0x0000000625068287 */ /* 0x000fe8000c800000 */
[----:B------:R-:W-:Y:S02]  /*6560*/  @!UP0 UIADD3 UR4, UPT, UPT, -UR7, UR6, URZ ;  /* 0x0000000607048290 */ /* 0x000fe4000fffe1ff */
[----:B------:R-:W-:Y:S02]  /*6570*/  @!UP0 UIADD3 UR6, UPT, UPT, UR7, -UR6, URZ ;  /* 0x8000000607068290 */ /* 0x000fe4000fffe0ff */
[----:B------:R-:W-:Y:S02]  /*6580*/  @!UP0 UIMAD UR38, UR4, UR5, UR38 ;  /* 0x00000005042682a4 */ /* 0x000fe4000f8e0226 */
[----:B------:R-:W-:Y:S01]  /*6590*/  @!UP0 UIMAD UR37, UR6, UR14, UR37 ;  /* 0x0000000e062582a4 */ /* 0x000fe2000f8e0225 */
[----:B------:R-:W-:Y:S11]  /*65a0*/  @!P0 BRA `(.L_x_110) ;  /* 0x00000000007c8947 */ /* 0x000ff60003800000 */
[----:B------:R-:W2:Y:S01]  /*65b0*/  LDCU.64 UR8, c[0x4][0x80] ;  /* 0x01001000ff0877ac */ /* 0x000ea20008000a00 */
[----:B------:R-:W-:Y:S01]  /*65c0*/  MOV R2, 0x0 ;  /* 0x0000000000027802 */ /* 0x000fe20000000f00 */
[----:B------:R-:W-:Y:S02]  /*65d0*/  HFMA2 R12, -RZ, RZ, 0, 5.9604644775390625e-08 ;  /* 0x00000001ff0c7431 */ /* 0x000fe400000001ff */
[----:B------:R-:W-:Y:S01]  /*65e0*/  IMAD.MOV.U32 R8, RZ, RZ, 0x70 ;  /* 0x00000070ff087424 */ /* 0x000fe200078e00ff */
[----:B------:R3:W4:Y:S01]  /*65f0*/  LDC.64 R14, c[0x4][R2] ;  /* 0x01000000020e7b82 */ /* 0x0007220000000a00 */
[----:B------:R-:W1:Y:S01]  /*6600*/  LDCU.64 UR6, c[0x4][0x88] ;  /* 0x01001100ff0677ac */ /* 0x000e620008000a00 */
[----:B------:R-:W-:Y:S01]  /*6610*/  IMAD.MOV.U32 R13, RZ, RZ, RZ ;  /* 0x000000ffff0d7224 */ /* 0x000fe200078e00ff */
[----:B------:R-:W1:Y:S01]  /*6620*/  LDCU.64 UR4, c[0x4][0x8] ;  /* 0x01000100ff0477ac */ /* 0x000e620008000a00 */
[----:B--2---:R-:W-:Y:S01]  /*6630*/  MOV R5, UR9 ;  /* 0x0000000900057c02 */ /* 0x004fe20008000f00 */
[----:B------:R-:W-:Y:S01]  /*6640*/  IMAD.U32 R4, RZ, RZ, UR8 ;  /* 0x00000008ff047e24 */ /* 0x000fe2000f8e00ff */
[----:B-1----:R-:W-:Y:S01]  /*6650*/  MOV R7, UR7 ;  /* 0x0000000700077c02 */ /* 0x002fe20008000f00 */
[----:B------:R-:W-:Y:S01]  /*6660*/  IMAD.U32 R6, RZ, RZ, UR6 ;  /* 0x00000006ff067e24 */ /* 0x000fe2000f8e00ff */
[----:B------:R-:W-:Y:S01]  /*6670*/  MOV R11, UR5 ;  /* 0x00000005000b7c02 */ /* 0x000fe20008000f00 */
[----:B------:R-:W-:Y:S02]  /*6680*/  IMAD.U32 R10, RZ, RZ, UR4 ;  /* 0x00000004ff0a7e24 */ /* 0x000fe4000f8e00ff */
[----:B------:R-:W-:Y:S07]  /*6690*/  LEPC R20, `(.L_x_111) ;  /* 0x000000001014794e */ /* 0x000fee0000000000 */
[----:B---345:R-:W-:Y:S05]  /*66a0*/  CALL.ABS.NOINC R14 ;  /* 0x000000000e007343 */ /* 0x038fea0003c00000 */
.L_x_111:
[----:B------:R-:W1:Y:S01]  /*66b0*/  LDCU.64 UR8, c[0x4][0x80] ;  /* 0x01001000ff0877ac */ /* 0x000e620008000a00 */
[----:B------:R-:W2:Y:S01]  /*66c0*/  LDC.64 R2, c[0x4][R2] ;  /* 0x0100000002027b82 */ /* 0x000ea20000000a00 */
[----:B------:R-:W-:Y:S02]  /*66d0*/  HFMA2 R12, -RZ, RZ, 0, 5.9604644775390625e-08 ;  /* 0x00000001ff0c7431 */ /* 0x000fe400000001ff */
[----:B------:R-:W-:Y:S02]  /*66e0*/  IMAD.MOV.U32 R8, RZ, RZ, 0x70 ;  /* 0x00000070ff087424 */ /* 0x000fe400078e00ff */
[----:B------:R-:W-:Y:S01]  /*66f0*/  IMAD.MOV.U32 R13, RZ, RZ, RZ ;  /* 0x000000ffff0d7224 */ /* 0x000fe200078e00ff */
[----:B------:R-:W3:Y:S01]  /*6700*/  LDCU.64 UR6, c[0x4][0x88] ;  /* 0x01001100ff0677ac */ /* 0x000ee20008000a00 */
[----:B------:R-:W4:Y:S01]  /*6710*/  LDCU.64 UR4, c[0x4][0x8] ;  /* 0x01000100ff0477ac */ /* 0x000f220008000a00 */
[----:B-1----:R-:W-:Y:S02]  /*6720*/  MOV R4, UR8 ;  /* 0x0000000800047c02 */ /* 0x002fe40008000f00 */
[----:B------:R-:W-:Y:S02]  /*6730*/  MOV R5, UR9 ;  /* 0x0000000900057c02 */ /* 0x000fe40008000f00 */
[----:B---3--:R-:W-:Y:S01]  /*6740*/  MOV R7, UR7 ;  /* 0x0000000700077c02 */ /* 0x008fe20008000f00 */
[----:B------:R-:W-:Y:S01]  /*6750*/  IMAD.U32 R6, RZ, RZ, UR6 ;  /* 0x00000006ff067e24 */ /* 0x000fe2000f8e00ff */
[----:B----4-:R-:W-:Y:S01]  /*6760*/  MOV R11, UR5 ;  /* 0x00000005000b7c02 */ /* 0x010fe20008000f00 */
[----:B------:R-:W-:Y:S02]  /*6770*/  IMAD.U32 R10, RZ, RZ, UR4 ;  /* 0x00000004ff0a7e24 */ /* 0x000fe4000f8e00ff */
[----:B------:R-:W-:Y:S07]  /*6780*/  LEPC R20, `(.L_x_110) ;  /* 0x000000001014794e */ /* 0x000fee0000000000 */
[----:B--2---:R-:W-:Y:S05]  /*6790*/  CALL.ABS.NOINC R2 ;  /* 0x0000000002007343 */ /* 0x004fea0003c00000 */
.L_x_110:
[----:B------:R-:W-:Y:S05]  /*67a0*/  BSYNC.RECONVERGENT B6 ;  /* 0x0000000000067941 */ /* 0x000fea0003800200 */
.L_x_109:
[----:B------:R-:W-:Y:S02]  /*67b0*/  R2UR UR6, R51 ;  /* 0x00000000330672ca */ /* 0x000fe400000e0000 */
[----:B------:R-:W-:Y:S02]  /*67c0*/  R2UR UR5, R49 ;  /* 0x00000000310572ca */ /* 0x000fe400000e0000 */
[----:B------:R-:W-:Y:S02]  /*67d0*/  R2UR UR4, R48 ;  /* 0x00000000300472ca */ /* 0x000fe400000e0000 */
[----:B------:R-:W-:Y:S02]  /*67e0*/  ISETP.NE.U32.AND P4, PT, R42, RZ, PT ;  /* 0x000000ff2a00720c */ /* 0x000fe40003f85070 */
[----:B------:R-:W-:Y:S02]  /*67f0*/  ISETP.NE.U32.AND P2, PT, RZ, UR54, PT ;  /* 0x00000036ff007c0c */ /* 0x000fe4000bf45070 */
[----:B------:R-:W-:Y:S02]  /*6800*/  ISETP.NE.AND.EX P4, PT, R43, RZ, PT, P4 ;  /* 0x000000ff2b00720c */ /* 0x000fe40003f85340 */
[----:B------:R-:W-:Y:S01]  /*6810*/  ISETP.NE.AND.EX P2, PT, RZ, UR55, PT, P2 ;  /* 0x00000037ff007c0c */ /* 0x000fe2000bf45320 */
[----:B------:R-:W-:Y:S02]  /*6820*/  UISETP.NE.AND UP2, UPT, UR6, URZ, UPT ;  /* 0x000000ff0600728c */ /* 0x000fe4000bf45270 */
[----:B------:R-:W-:Y:S04]  /*6830*/  UISETP.NE.U32.AND UP0, UPT, UR5, URZ, UPT ;  /* 0x000000ff0500728c */ /* 0x000fe8000bf05070 */
[----:B------:R-:W-:Y:S01]  /*6840*/  UISETP.NE.AND.EX UP1, UPT, UR4, URZ, UPT, UP0 ;  /* 0x000000ff0400728c */ /* 0x000fe2000bf25300 */
[----:B------:R-:W-:Y:S01]  /*6850*/  PLOP3.LUT P1, PT, PT, PT, UP2, 0x80, 0x8 ;  /* 0x000000000008781c */ /* 0x000fe20003f2f028 */
[----:B------:R-:W-:Y:S03]  /*6860*/  UPLOP3.LUT UP0, UPT, UPT, UPT, UPT, 0x40, 0x4 ;  /* 0x000000000004789c */ /* 0x000fe60003f0e870 */
[----:B------:R-:W-:Y:S06]  /*6870*/  @UP2 UPLOP3.LUT UP0, UPT, UPT, UPT, UP1, 0x80, 0x8 ;  /* 0x000000000008289c */ /* 0x000fec0003f0f010 */
[----:B------:R-:W-:Y:S01]  /*6880*/  PLOP3.LUT P0, PT, PT, PT, UP0, 0x80, 0x8 ;  /* 0x000000000008781c */ /* 0x000fe20003f0f008 */
[----:B------:R-:W-:Y:S01]  /*6890*/  @!UPT UIADD3 URZ, UPT, UPT, URZ, URZ, URZ ;  /* 0x000000fffffff290 */ /* 0x000fe2000fffe0ff */
[----:B------:R-:W-:Y:S11]  /*68a0*/  BRA.U !UP1, `(.L_x_112) ;  /* 0x0000000109407547 */ /* 0x000ff6000b800000 */
[----:B------:R-:W-:Y:S01]  /*68b0*/  UISETP.NE.U32.AND UP0, UPT, UR54, URZ, UPT ;  /* 0x000000ff3600728c */ /* 0x000fe2000bf05070 */
[----:B------:R-:W-:Y:S01]  /*68c0*/  R2UR UR6, R49 ;  /* 0x00000000310672ca */ /* 0x000fe200000e0000 */
[----:B------:R-:W2:Y:S01]  /*68d0*/  LDCU.64 UR8, c[0x0][0x358] ;  /* 0x00006b00ff0877ac */ /* 0x000ea20008000a00 */
[----:B------:R-:W-:Y:S02]  /*68e0*/  HFMA2 R46, -RZ, RZ, 0, 5.9604644775390625e-08 ;  /* 0x00000001ff2e7431 */ /* 0x000fe400000001ff */
[----:B-1----:R-:W-:Y:S01]  /*68f0*/  IMAD.MOV.U32 R0, RZ, RZ, 0x1 ;  /* 0x00000001ff007424 */ /* 0x002fe200078e00ff */
[----:B------:R-:W-:Y:S06]  /*6900*/  UISETP.NE.AND.EX UP0, UPT, UR55, URZ, UPT, UP0 ;  /* 0x000000ff3700728c */ /* 0x000fec000bf05300 */
[----:B------:R-:W-:Y:S05]  /*6910*/  PLOP3.LUT P3, PT, PT, PT, UP0, 0x80, 0x8 ;  /* 0x000000000008781c */ /* 0x000fea0003f6f008 */
[----:B------:R-:W1:Y:S01]  /*6920*/  @UP0 LDCU.64 UR4, c[0x0][0x888] ;  /* 0x00011100ff0407ac */ /* 0x000e620008000a00 */
[----:B------:R-:W-:Y:S07]  /*6930*/  @UP0 UIMAD UR6, UR36, UR6, URZ ;  /* 0x00000006240602a4 */ /* 0x000fee000f8e02ff */
[----:B------:R-:W-:Y:S01]  /*6940*/  @!P3 PRMT R46, R0, 0x7610, R46 ;  /* 0x00007610002eb816 */ /* 0x000fe2000000002e */
[----:B-1----:R-:W-:Y:S06]  /*6950*/  @UP0 UIMAD.WIDE UR4, UR6, 0x4, UR4 ;  /* 0x00000004060408a5 */ /* 0x002fec000f8e0204 */
[----:B------:R-:W-:Y:S02]  /*6960*/  IMAD.U32 R2, RZ, RZ, UR4 ;  /* 0x00000004ff027e24 */ /* 0x000fe4000f8e00ff */
[----:B------:R-:W-:Y:S03]  /*6970*/  IMAD.U32 R3, RZ, RZ, UR5 ;  /* 0x00000005ff037e24 */ /* 0x000fe6000f8e00ff */
[----:B------:R-:W1:Y:S02]  /*6980*/  @!UP0 LDCU UR4, c[0x0][0x880] ;  /* 0x00011000ff0487ac */ /* 0x000e640008000800 */
[----:B--2--5:R2:W5:Y:S02]  /*6990*/  @P3 LDG.E R27, desc[UR8][R2.64] ;  /* 0x00000008021b3981 */ /* 0x024564000c1e1900 */
[----:B-12---:R-:W-:Y:S02]  /*69a0*/  @!P3 MOV R27, UR4 ;  /* 0x00000004001bbc02 */ /* 0x006fe40008000f00 */
.L_x_112:
[----:B------:R-:W-:Y:S05]  /*69b0*/  @!P4 BRA `(.L_x_113) ;  /* 0x000000000024c947 */ /* 0x000fea0003800000 */
[----:B------:R-:W-:Y:S01]  /*69c0*/  ISETP.NE.U32.AND P3, PT, R40, RZ, PT ;  /* 0x000000ff2800720c */ /* 0x000fe20003f65070 */
[----:B------:R-:W2:Y:S03]  /*69d0*/  LDCU.64 UR4, c[0x0][0x358] ;  /* 0x00006b00ff0477ac */ /* 0x000ea60008000a00 */
[----:B------:R-:W-:Y:S11]  /*69e0*/  ISETP.NE.AND.EX P3, PT, R41, RZ, PT, P3 ;  /* 0x000000ff2900720c */ /* 0x000ff60003f65330 */
[----:B------:R-:W-:Y:S02]  /*69f0*/  @!UPT UIADD3 URZ, UPT, UPT, URZ, URZ, URZ ;  /* 0x000000fffffff290 */ /* 0x000fe4000fffe0ff */
[----:B------:R-:W3:Y:S01]  /*6a00*/  @P3 LDC.64 R2, c[0x0][0x8a8] ;  /* 0x00022a00ff023b82 */ /* 0x000ee20000000a00 */
[----:B-1----:R-:W-:Y:S04]  /*6a10*/  @P3 IMAD R0, R42, UR36, RZ ;  /* 0x000000242a003c24 */ /* 0x002fe8000f8e02ff */
[----:B---3--:R-:W-:Y:S05]  /*6a20*/  @P3 IMAD.WIDE R2, R0, 0x4, R2 ;  /* 0x0000000400023825 */ /* 0x008fea00078e0202 */
[----:B--2--5:R2:W5:Y:S02]  /*6a30*/  @P3 LDG.E R24, desc[UR4][R2.64] ;  /* 0x0000000402183981 */ /* 0x024564000c1e1900 */
[----:B--2---:R-:W3:Y:S02]  /*6a40*/  @!P3 LDC R24, c[0x0][0x8a0] ;  /* 0x00022800ff18bb82 */ /* 0x004ee40000000800 */
.L_x_113:
[----:B-----5:R-:W-:Y:S01]  /*6a50*/  FSETP.NEU.AND P3, PT, R27, RZ, PT ;  /* 0x000000ff1b00720b */ /* 0x020fe20003f6d000 */
[----:B------:R-:W-:Y:S01]  /*6a60*/  IMAD.SHL.U32 R56, R44, 0x2, RZ ;  /* 0x000000022c387824 */ /* 0x000fe200078e00ff */
[----:B------:R-:W-:Y:S01]  /*6a70*/  SEL R3, RZ, 0xffffffff, P2 ;  /* 0xffffffffff037807 */ /* 0x000fe20001000000 */
[----:B------:R-:W-:Y:S01]  /*6a80*/  BSSY B1, `(.L_x_114) ;  /* 0x0000034000017945 */ /* 0x000fe20003800000 */
[----:B------:R-:W-:Y:S01]  /*6a90*/  @P1 LOP3.LUT P2, RZ, R46, 0xff, RZ, 0xc0, !PT ;  /* 0x000000ff2eff1812 */ /* 0x000fe2000784c0ff */
[----:B------:R-:W-:Y:S01]  /*6aa0*/  IMAD.MOV.U32 R63, RZ, RZ, 0x1 ;  /* 0x00000001ff3f7424 */ /* 0x000fe200078e00ff */
[----:B-1----:R-:W-:Y:S01]  /*6ab0*/  @P1 SEL R0, RZ, 0xffffffff, P3 ;  /* 0xffffffffff001807 */ /* 0x002fe20001800000 */
[C---:B------:R-:W-:Y:S01]  /*6ac0*/  IMAD R25, R22.reuse, 0x40, R23 ;  /* 0x0000004016197824 */ /* 0x040fe200078e0217 */
[----:B------:R-:W-:Y:S01]  /*6ad0*/  LOP3.LUT R59, R59, 0x1, RZ, 0x3c, !PT ;  /* 0x000000013b3b7812 */ /* 0x000fe200078e3cff */
[----:B------:R-:W-:Y:S01]  /*6ae0*/  IMAD.MOV.U32 R26, RZ, RZ, RZ ;  /* 0x000000ffff1a7224 */ /* 0x000fe200078e00ff */
[C---:B------:R-:W-:Y:S02]  /*6af0*/  @P0 SEL R0, R3.reuse, R0, !P2 ;  /* 0x0000000003000207 */ /* 0x040fe40005000000 */
[----:B------:R-:W-:Y:S02]  /*6b00*/  CS2R R38, SRZ ;  /* 0x0000000000267805 */ /* 0x000fe4000001ff00 */
[----:B------:R-:W-:Y:S02]  /*6b10*/  LEA R53, R22, UR43, 0x3 ;  /* 0x0000002b16357c11 */ /* 0x000fe4000f8e18ff */
[----:B------:R-:W-:Y:S02]  /*6b20*/  CS2R R36, SRZ ;  /* 0x0000000000247805 */ /* 0x000fe4000001ff00 */
[----:B------:R-:W-:Y:S02]  /*6b30*/  @P1 LOP3.LUT R0, R0, 0x1, RZ, 0xc0, !PT ;  /* 0x0000000100001812 */ /* 0x000fe400078ec0ff */
[----:B------:R-:W-:Y:S02]  /*6b40*/  CS2R R30, SRZ ;  /* 0x00000000001e7805 */ /* 0x000fe4000001ff00 */
[----:B------:R-:W-:Y:S02]  /*6b50*/  PLOP3.LUT P2, PT, PT, PT, UP1, 0x80, 0x8 ;  /* 0x000000000008781c */ /* 0x000fe40003f4f018 */
[----:B------:R-:W-:Y:S02]  /*6b60*/  CS2R R28, SRZ ;  /* 0x00000000001c7805 */ /* 0x000fe4000001ff00 */
[----:B------:R-:W-:Y:S01]  /*6b70*/  ISETP.NE.U32.OR P6, PT, R0, 0x1, !P1 ;  /* 0x000000010000780c */ /* 0x000fe20004fc5470 */
[----:B------:R-:W-:Y:S01]  /*6b80*/  VIADD R62, R56, UR43 ;  /* 0x0000002b383e7c36 */ /* 0x000fe20008000000 */
[----:B------:R-:W-:Y:S02]  /*6b90*/  LOP3.LUT P4, R54, R46, 0xff, RZ, 0xc0, !PT ;  /* 0x000000ff2e367812 */ /* 0x000fe4000788c0ff */
[----:B------:R-:W-:Y:S02]  /*6ba0*/  SEL R2, RZ, 0xffffffff, P3 ;  /* 0xffffffffff027807 */ /* 0x000fe40001800000 */
[----:B------:R-:W-:Y:S03]  /*6bb0*/  P2R R61, PR, RZ, 0x40 ;  /* 0x00000040ff3d7803 */ /* 0x000fe60000000000 */
[----:B------:R-:W-:Y:S04]  /*6bc0*/  @P2 SEL R2, R3, R2, !P4 ;  /* 0x0000000203022207 */ /* 0x000fe80006000000 */
[----:B------:R-:W-:Y:S02]  /*6bd0*/  @P6 SHF.L.U32 R0, R59, 0x1f, RZ ;  /* 0x0000001f3b006819 */ /* 0x000fe400000006ff */
[----:B------:R-:W-:Y:S02]  /*6be0*/  LOP3.LUT R2, R2, 0x1, RZ, 0xc0, !PT ;  /* 0x0000000102027812 */ /* 0x000fe400078ec0ff */
[----:B------:R1:W2:Y:S02]  /*6bf0*/  @P6 SYNCS.PHASECHK.TRANS64.TRYWAIT P1, [UR43+0x60], R0 ;  /* 0x00006000ff0065a7 */ /* 0x0002a4000802112b */
[----:B------:R-:W-:Y:S04]  /*6c00*/  ISETP.NE.U32.AND P5, PT, R2, 0x1, PT ;  /* 0x000000010200780c */ /* 0x000fe80003fa5070 */
[----:B------:R-:W-:Y:S02]  /*6c10*/  P2R R64, PR, RZ, 0x20 ;  /* 0x00000020ff407803 */ /* 0x000fe40000000000 */
[----:B-1----:R-:W-:Y:S04]  /*6c20*/  SHF.L.U32 R0, R58, 0x1f, RZ ;  /* 0x0000001f3a007819 */ /* 0x002fe800000006ff */
[----:B------:R1:W4:Y:S01]  /*6c30*/  SYNCS.PHASECHK.TRANS64.TRYWAIT P0, [R53+URZ+0xd0], R0 ;  /* 0x0000d000350075a7 */ /* 0x00032200080011ff */
[----:B--2---:R-:W-:Y:S01]  /*6c40*/  @P6 SEL R63, RZ, 0x1, !P1 ;  /* 0x00000001ff3f6807 */ /* 0x004fe20004800000 */
[----:B-1----:R-:W-:Y:S06]  /*6c50*/  @!P6 BRA `(.L_x_115) ;  /* 0x000000000058e947 */ /* 0x002fec0003800000 */
[C---:B------:R-:W-:Y:S01]  /*6c60*/  VIADD R2, R62.reuse, 0x200 ;  /* 0x000002003e027836 */ /* 0x040fe20000000000 */
[----:B------:R-:W-:Y:S01]  /*6c70*/  LOP3.LUT P6, RZ, R45, 0x40, RZ, 0xc0, !PT ;  /* 0x000000402dff7812 */ /* 0x000fe200078cc0ff */
[----:B------:R-:W-:Y:S01]  /*6c80*/  BSSY B0, `(.L_x_116) ;  /* 0x000000e000007945 */ /* 0x000fe20003800000 */
[----:B------:R-:W-:Y:S01]  /*6c90*/  ISETP.NE.AND P2, PT, R63, RZ, PT ;  /* 0x000000ff3f00720c */ /* 0x000fe20003f45270 */
[----:B------:R-:W-:Y:S01]  /*6ca0*/  @P5 VIADD R4, R62, 0x210 ;  /* 0x000002103e045836 */ /* 0x000fe20000000000 */
[----:B------:R-:W-:Y:S01]  /*6cb0*/  PLOP3.LUT P1, PT, PT, PT, PT, 0x8, 0x80 ;  /* 0x000000000080781c */ /* 0x000fe20003f2e170 */
[----:B------:R-:W-:Y:S01]  /*6cc0*/  IMAD.MOV.U32 R39, RZ, RZ, RZ ;  /* 0x000000ffff277224 */ /* 0x000fe200078e00ff */
[----:B------:R-:W-:Y:S02]  /*6cd0*/  @P5 PLOP3.LUT P1, PT, P6, PT, PT, 0x80, 0x8 ;  /* 0x000000000008581c */ /* 0x000fe4000372f070 */
[----:B------:R-:W-:Y:S02]  /*6ce0*/  CS2R R36, SRZ ;  /* 0x0000000000247805 */ /* 0x000fe4000001ff00 */
[----:B------:R-:W-:Y:S02]  /*6cf0*/  CS2R R30, SRZ ;  /* 0x00000000001e7805 */ /* 0x000fe4000001ff00 */
[----:B------:R-:W-:Y:S07]  /*6d00*/  CS2R R28, SRZ ;  /* 0x00000000001c7805 */ /* 0x000fee000001ff00 */
[----:B------:R-:W-:Y:S01]  /*6d10*/  @P1 VIADD R4, R2, 0xfffffff0 ;  /* 0xfffffff002041836 */ /* 0x000fe20000000000 */
[----:B------:R-:W-:Y:S06]  /*6d20*/  @P2 BRA `(.L_x_117) ;  /* 0x00000000000c2947 */ /* 0x000fec0003800000 */
[----:B------:R-:W-:Y:S04]  /*6d30*/  SHF.L.U32 R3, R59, 0x1f, RZ ;  /* 0x0000001f3b037819 */ /* 0x000fe800000006ff */
[----:B------:R-:W1:Y:S02]  /*6d40*/  SYNCS.PHASECHK.TRANS64.TRYWAIT P1, [UR43+0x60], R3 ;  /* 0x00006003ff0075a7 */ /* 0x000e64000802112b */
[----:B-1----:R-:W-:Y:S05]  /*6d50*/  @!P1 BRA `(.L_x_118) ;  /* 0x00000030007c9947 */ /* 0x002fea0003800000 */
.L_x_117:
[----:B------:R-:W-:Y:S05]  /*6d60*/  BSYNC B0 ;  /* 0x0000000000007941 */ /* 0x000fea0003800000 */
.L_x_116:
[----:B------:R-:W-:Y:S01]  /*6d70*/  ISETP.NE.AND P1, PT, R64, RZ, PT ;  /* 0x000000ff4000720c */ /* 0x000fe20003f25270 */
[----:B------:R-:W-:Y:S11]  /*6d80*/  HFMA2 R26, -RZ, RZ, 0, 5.9604644775390625e-08 ;  /* 0x00000001ff1a7431 */ /* 0x000ff600000001ff */
[----:B------:R-:W-:Y:S01]  /*6d90*/  @!UPT UIADD3 URZ, UPT, UPT, URZ, URZ, URZ ;  /* 0x000000fffffff290 */ /* 0x000fe2000fffe0ff */
[----:B------:R2:W1:Y:S04]  /*6da0*/  @P1 LDS.128 R36, [R4] ;  /* 0x0000000004241984 */ /* 0x0004680000000c00 */
[----:B------:R2:W1:Y:S02]  /*6db0*/  @P1 LDS.128 R28, [R56+UR43+0x200] ;  /* 0x0002002b381c1984 */ /* 0x0004640008000c00 */
.L_x_115:
[----:B------:R-:W-:Y:S05]  /*6dc0*/  BSYNC B1 ;  /* 0x0000000000017941 */ /* 0x000fea0003800000 */
.L_x_114:
[----:B-1----:R-:W-:Y:S04]  /*6dd0*/  SHF.R.U32.HI R2, RZ, 0x15, R25 ;  /* 0x00000015ff027819 */ /* 0x002fe80000011619 */
[----:B------:R-:W-:Y:S01]  /*6de0*/  LOP3.LUT P1, RZ, R2, 0x3, R47, 0x48, !PT ;  /* 0x0000000302ff7812 */ /* 0x000fe2000782482f */
[----:B------:R-:W-:Y:S01]  /*6df0*/  @!UPT UIADD3 URZ, UPT, UPT, URZ, URZ, URZ ;  /* 0x000000fffffff290 */ /* 0x000fe2000fffe0ff */
[----:B----4-:R-:W-:Y:S11]  /*6e00*/  @P0 BRA `(.L_x_119) ;  /* 0x0000000000080947 */ /* 0x010ff60003800000 */
[----:B------:R-:W1:Y:S02]  /*6e10*/  SYNCS.PHASECHK.TRANS64.TRYWAIT P0, [R53+URZ+0xd0], R0 ;  /* 0x0000d000350075a7 */ /* 0x000e6400080011ff */
[----:B-1----:R-:W-:Y:S05]  /*6e20*/  @!P0 BRA `(.L_x_120) ;  /* 0x0000003000608947 */ /* 0x002fea0003800000 */
.L_x_119:
[----:B------:R-:W-:Y:S05]  /*6e30*/  @!P1 BRA `(.L_x_121) ;  /* 0x0000000000409947 */ /* 0x000fea0003800000 */
[----:B------:R-:W4:Y:S01]  /*6e40*/  LDCU.64 UR8, c[0x4][0x70] ;  /* 0x01000e00ff0877ac */ /* 0x000f220008000a00 */
[----:B------:R-:W-:Y:S01]  /*6e50*/  MOV R3, 0x0 ;  /* 0x0000000000037802 */ /* 0x000fe20000000f00 */
[----:B------:R-:W-:Y:S02]  /*6e60*/  HFMA2 R12, -RZ, RZ, 0, 5.9604644775390625e-08 ;  /* 0x00000001ff0c7431 */ /* 0x000fe400000001ff */
[----:B------:R-:W-:Y:S02]  /*6e70*/  IMAD.MOV.U32 R8, RZ, RZ, 0x192 ;  /* 0x00000192ff087424 */ /* 0x000fe400078e00ff */
[----:B------:R-:W-:Y:S01]  /*6e80*/  IMAD.MOV.U32 R13, RZ, RZ, RZ ;  /* 0x000000ffff0d7224 */ /* 0x000fe200078e00ff */
[----:B------:R-:W5:Y:S01]  /*6e90*/  LDCU.64 UR6, c[0x4][0x78] ;  /* 0x01000f00ff0677ac */ /* 0x000f620008000a00 */
[----:B------:R-:W1:Y:S01]  /*6ea0*/  LDC.64 R2, c[0x4][R3] ;  /* 0x0100000003027b82 */ /* 0x000e620000000a00 */
[----:B------:R-:W3:Y:S01]  /*6eb0*/  LDCU.64 UR4, c[0x4][0x10] ;  /* 0x01000200ff0477ac */ /* 0x000ee20008000a00 */
[----:B----4-:R-:W-:Y:S01]  /*6ec0*/  MOV R5, UR9 ;  /* 0x0000000900057c02 */ /* 0x010fe20008000f00 */
[----:B--2---:R-:W-:Y:S01]  /*6ed0*/  IMAD.U32 R4, RZ, RZ, UR8 ;  /* 0x00000008ff047e24 */ /* 0x004fe2000f8e00ff */
[----:B-----5:R-:W-:Y:S01]  /*6ee0*/  MOV R7, UR7 ;  /* 0x0000000700077c02 */ /* 0x020fe20008000f00 */
[----:B------:R-:W-:Y:S01]  /*6ef0*/  IMAD.U32 R6, RZ, RZ, UR6 ;  /* 0x00000006ff067e24 */ /* 0x000fe2000f8e00ff */
[----:B---3--:R-:W-:Y:S01]  /*6f00*/  MOV R11, UR5 ;  /* 0x00000005000b7c02 */ /* 0x008fe20008000f00 */
[----:B------:R-:W-:Y:S02]  /*6f10*/  IMAD.U32 R10, RZ, RZ, UR4 ;  /* 0x00000004ff0a7e24 */ /* 0x000fe4000f8e00ff */
[----:B------:R-:W-:Y:S07]  /*6f20*/  LEPC R20, `(.L_x_121) ;  /* 0x000000001014794e */ /* 0x000fee0000000000 */
[----:B-1----:R-:W-:Y:S05]  /*6f30*/  CALL.ABS.NOINC R2 ;  /* 0x0000000002007343 */ /* 0x002fea0003c00000 */
.L_x_121:
[----:B------:R-:W-:Y:S05]  /*6f40*/  WARPSYNC.ALL ;  /* 0x0000000000007948 */ /* 0x000fea0003800000 */
[----:B------:R-:W-:Y:S01]  /*6f50*/  R2UR UR4, R25 ;  /* 0x00000000190472ca */ /* 0x000fe200000e0000 */
[--C-:B------:R-:W-:Y:S01]  /*6f60*/  HADD2.F32 R3, -RZ, R28.reuse.H0_H0 ;  /* 0x2000001cff037230 */ /* 0x100fe20000004100 */
[----:B------:R-:W-:Y:S01]  /*6f70*/  MOV R65, 0x10 ;  /* 0x0000001000417802 */ /* 0x000fe20000000f00 */
[--C-:B------:R-:W-:Y:S01]  /*6f80*/  HADD2.F32 R20, -RZ, R29.reuse.H0_H0 ;  /* 0x2000001dff147230 */ /* 0x100fe20000004100 */
[----:B------:R-:W-:Y:S01]  /*6f90*/  LOP3.LUT P6, RZ, R45, 0x40, RZ, 0xc0, !PT ;  /* 0x000000402dff7812 */ /* 0x000fe200078cc0ff */
[----:B------:R-:W-:Y:S01]  /*6fa0*/  HADD2.F32 R21, -RZ, R29.H1_H1 ;  /* 0x3000001dff157230 */ /* 0x000fe20000004100 */
[----:B------:R-:W-:Y:S01]  /*6fb0*/  ISETP.NE.AND P0, PT, R60, RZ, PT ;  /* 0x000000ff3c00720c */ /* 0x000fe20003f05270 */
[----:B------:R-:W-:Y:S01]  /*6fc0*/  BSSY.RECONVERGENT B0, `(.L_x_122) ;  /* 0x0000052000007945 */ /* 0x000fe20003800200 */
[----:B------:R-:W-:Y:S04]  /*6fd0*/  SEL R65, R65, 0xfffffff0, !P6 ;  /* 0xfffffff041417807 */ /* 0x000fe80007000000 */
[----:B------:R-:W-:Y:S01]  /*6fe0*/  IADD3 R62, PT, PT, R62, R65, RZ ;  /* 0x000000413e3e7210 */ /* 0x000fe20007ffe0ff */
[----:B--2---:R-:W1:Y:S02]  /*6ff0*/  LDTM.x16 R4, tmem[UR4] ;  /* 0x00000004000479ee */ /* 0x004e640008240000 */
[C---:B-1-3--:R-:W-:Y:S01]  /*7000*/  FMUL R0, R24.reuse, R4 ;  /* 0x0000000418007220 */ /* 0x04afe20000400000 */
[----:B------:R-:W-:Y:S02]  /*7010*/  HADD2.F32 R4, -RZ, R28.H1_H1 ;  /* 0x3000001cff047230 */ /* 0x000fe40000004100 */
[C---:B------:R-:W-:Y:S01]  /*7020*/  FMUL R2, R24.reuse, R5 ;  /* 0x0000000518027220 */ /* 0x040fe20000400000 */
[C---:B------:R-:W-:Y:S01]  /*7030*/  FMUL R7, R24.reuse, R7 ;  /* 0x0000000718077220 */ /* 0x040fe20000400000 */
[C---:B------:R-:W-:Y:S01]  /*7040*/  FFMA R0, R27.reuse, R3, R0 ;  /* 0x000000031b007223 */ /* 0x040fe20000000000 */
[C---:B------:R-:W-:Y:S01]  /*7050*/  FMUL R3, R24.reuse, R6 ;  /* 0x0000000618037220 */ /* 0x040fe20000400000 */
[C---:B------:R-:W-:Y:S01]  /*7060*/  FFMA R2, R27.reuse, R4, R2 ;  /* 0x000000041b027223 */ /* 0x040fe20000000002 */
[C---:B------:R-:W-:Y:S01]  /*7070*/  FMUL R4, R24.reuse, R8 ;  /* 0x0000000818047220 */ /* 0x040fe20000400000 */
[C---:B------:R-:W-:Y:S01]  /*7080*/  FMUL R8, R24.reuse, R12 ;  /* 0x0000000c18087220 */ /* 0x040fe20000400000 */
[----:B------:R-:W-:Y:S01]  /*7090*/  FMUL R12, R24, R16 ;  /* 0x00000010180c7220 */ /* 0x000fe20000400000 */
[--C-:B------:R-:W-:Y:S01]  /*70a0*/  HADD2.F32 R16, -RZ, R30.reuse.H0_H0 ;  /* 0x2000001eff107230 */ /* 0x100fe20000004100 */
[----:B------:R-:W-:Y:S01]  /*70b0*/  F2FP.F16.F32.PACK_AB R32, R2, R0 ;  /* 0x000000000220723e */ /* 0x000fe200000000ff */
[----:B------:R-:W-:Y:S02]  /*70c0*/  HADD2.F32 R0, -RZ, R30.H1_H1 ;  /* 0x3000001eff007230 */ /* 0x000fe40000004100 */
[C---:B------:R-:W-:Y:S01]  /*70d0*/  FMUL R5, R24.reuse, R9 ;  /* 0x0000000918057220 */ /* 0x040fe20000400000 */
[C---:B------:R-:W-:Y:S01]  /*70e0*/  FFMA R3, R27.reuse, R20, R3 ;  /* 0x000000141b037223 */ /* 0x040fe20000000003 */
[C---:B------:R-:W-:Y:S01]  /*70f0*/  FFMA R7, R27.reuse, R21, R7 ;  /* 0x000000151b077223 */ /* 0x040fe20000000007 */
[--C-:B------:R-:W-:Y:S02]  /*7100*/  HADD2.F32 R2, -RZ, R31.reuse.H0_H0 ;  /* 0x2000001fff027230 */ /* 0x100fe40000004100 */
[C---:B------:R-:W-:Y:S01]  /*7110*/  FFMA R4, R27.reuse, R16, R4 ;  /* 0x000000101b047223 */ /* 0x040fe20000000004 */
[C---:B------:R-:W-:Y:S01]  /*7120*/  FMUL R6, R24.reuse, R10 ;  /* 0x0000000a18067220 */ /* 0x040fe20000400000 */
[C---:B------:R-:W-:Y:S01]  /*7130*/  FFMA R5, R27.reuse, R0, R5 ;  /* 0x000000001b057223 */ /* 0x040fe20000000005 */
[----:B------:R-:W-:Y:S02]  /*7140*/  HADD2.F32 R16, -RZ, R31.H1_H1 ;  /* 0x3000001fff107230 */ /* 0x000fe40000004100 */
[C---:B------:R-:W-:Y:S01]  /*7150*/  FMUL R11, R24.reuse, R11 ;  /* 0x0000000b180b7220 */ /* 0x040fe20000400000 */
[--C-:B------:R-:W-:Y:S02]  /*7160*/  HADD2.F32 R0, -RZ, R36.reuse.H0_H0 ;  /* 0x20000024ff007230 */ /* 0x100fe40000004100 */
[----:B------:R-:W-:Y:S01]  /*7170*/  FFMA R6, R27, R2, R6 ;  /* 0x000000021b067223 */ /* 0x000fe20000000006 */
[----:B------:R-:W-:Y:S01]  /*7180*/  F2FP.F16.F32.PACK_AB R33, R7, R3 ;  /* 0x000000030721723e */ /* 0x000fe200000000ff */
[----:B------:R-:W-:Y:S02]  /*7190*/  HADD2.F32 R2, -RZ, R36.H1_H1 ;  /* 0x30000024ff027230 */ /* 0x000fe40000004100 */
[C---:B------:R-:W-:Y:S01]  /*71a0*/  FFMA R11, R27.reuse, R16, R11 ;  /* 0x000000101b0b7223 */ /* 0x040fe2000000000b */
[C---:B------:R-:W-:Y:S01]  /*71b0*/  FMUL R9, R24.reuse, R13 ;  /* 0x0000000d18097220 */ /* 0x040fe20000400000 */
[--C-:B------:R-:W-:Y:S02]  /*71c0*/  HADD2.F32 R3, -RZ, R37.reuse.H0_H0 ;  /* 0x20000025ff037230 */ /* 0x100fe40000004100 */
[C---:B------:R-:W-:Y:S01]  /*71d0*/  FFMA R8, R27.reuse, R0, R8 ;  /* 0x000000001b087223 */ /* 0x040fe20000000008 */
[C---:B------:R-:W-:Y:S01]  /*71e0*/  FMUL R10, R24.reuse, R14 ;  /* 0x0000000e180a7220 */ /* 0x040fe20000400000 */
[----:B------:R-:W-:Y:S02]  /*71f0*/  HADD2.F32 R0, -RZ, R37.H1_H1 ;  /* 0x30000025ff007230 */ /* 0x000fe40000004100 */
[C---:B------:R-:W-:Y:S01]  /*7200*/  FMUL R15, R24.reuse, R15 ;  /* 0x0000000f180f7220 */ /* 0x040fe20000400000 */
[C---:B------:R-:W-:Y:S01]  /*7210*/  FFMA R9, R27.reuse, R2, R9 ;  /* 0x000000021b097223 */ /* 0x040fe20000000009 */
[----:B------:R-:W-:Y:S01]  /*7220*/  FFMA R10, R27, R3, R10 ;  /* 0x000000031b0a7223 */ /* 0x000fe2000000000a */
[--C-:B------:R-:W-:Y:S01]  /*7230*/  HADD2.F32 R2, -RZ, R38.reuse.H0_H0 ;  /* 0x20000026ff027230 */ /* 0x100fe20000004100 */
[----:B------:R-:W-:Y:S01]  /*7240*/  F2FP.F16.F32.PACK_AB R34, R5, R4 ;  /* 0x000000040522723e */ /* 0x000fe200000000ff */
[----:B------:R-:W-:Y:S02]  /*7250*/  HADD2.F32 R3, -RZ, R38.H1_H1 ;  /* 0x30000026ff037230 */ /* 0x000fe40000004100 */
[----:B------:R-:W-:Y:S01]  /*7260*/  FFMA R15, R27, R0, R15 ;  /* 0x000000001b0f7223 */ /* 0x000fe2000000000f */
[C---:B------:R-:W-:Y:S01]  /*7270*/  FMUL R13, R24.reuse, R17 ;  /* 0x00000011180d7220 */ /* 0x040fe20000400000 */
[--C-:B------:R-:W-:Y:S02]  /*7280*/  HADD2.F32 R4, -RZ, R39.reuse.H0_H0 ;  /* 0x20000027ff047230 */ /* 0x100fe40000004100 */
[C---:B------:R-:W-:Y:S01]  /*7290*/  FMUL R14, R24.reuse, R18 ;  /* 0x00000012180e7220 */ /* 0x040fe20000400000 */
[----:B------:R-:W-:Y:S02]  /*72a0*/  HADD2.F32 R0, -RZ, R39.H1_H1 ;  /* 0x30000027ff007230 */ /* 0x000fe40000004100 */
[----:B------:R-:W-:Y:S01]  /*72b0*/  FMUL R19, R24, R19 ;  /* 0x0000001318137220 */ /* 0x000fe20000400000 */
[----:B------:R-:W-:Y:S01]  /*72c0*/  F2FP.F16.F32.PACK_AB R35, R11, R6 ;  /* 0x000000060b23723e */ /* 0x000fe200000000ff */
[C---:B------:R-:W-:Y:S01]  /*72d0*/  FFMA R12, R27.reuse, R2, R12 ;  /* 0x000000021b0c7223 */ /* 0x040fe2000000000c */
[C---:B------:R-:W-:Y:S01]  /*72e0*/  FFMA R13, R27.reuse, R3, R13 ;  /* 0x000000031b0d7223 */ /* 0x040fe2000000000d */
[C---:B------:R-:W-:Y:S01]  /*72f0*/  FFMA R14, R27.reuse, R4, R14 ;  /* 0x000000041b0e7223 */ /* 0x040fe2000000000e */
[----:B------:R-:W-:Y:S01]  /*7300*/  FFMA R19, R27, R0, R19 ;  /* 0x000000001b137223 */ /* 0x000fe20000000013 */
[----:B------:R1:W-:Y:S01]  /*7310*/  STS.128 [R56+UR43+0x200], R32 ;  /* 0x0002002038007988 */ /* 0x0003e20008000c2b */
[----:B------:R-:W-:Y:S02]  /*7320*/  F2FP.F16.F32.PACK_AB R8, R9, R8 ;  /* 0x000000080908723e */ /* 0x000fe400000000ff */
[----:B------:R-:W-:Y:S02]  /*7330*/  F2FP.F16.F32.PACK_AB R9, R15, R10 ;  /* 0x0000000a0f09723e */ /* 0x000fe400000000ff */
[----:B------:R-:W-:Y:S02]  /*7340*/  F2FP.F16.F32.PACK_AB R10, R13, R12 ;  /* 0x0000000c0d0a723e */ /* 0x000fe400000000ff */
[----:B------:R-:W-:Y:S05]  /*7350*/  F2FP.F16.F32.PACK_AB R11, R19, R14 ;  /* 0x0000000e130b723e */ /* 0x000fea00000000ff */
[----:B------:R1:W-:Y:S01]  /*7360*/  STS.128 [R62+0x200], R8 ;  /* 0x000200083e007388 */ /* 0x0003e20000000c00 */
[----:B------:R-:W-:Y:S01]  /*7370*/  @!PT LDS RZ, [RZ] ;  /* 0x00000000fffff984 */ /* 0x000fe20000000800 */
[----:B------:R-:W-:Y:S01]  /*7380*/  @!PT LDS RZ, [RZ] ;  /* 0x00000000fffff984 */ /* 0x000fe20000000800 */
[----:B------:R-:W-:Y:S01]  /*7390*/  @!PT LDS RZ, [RZ] ;  /* 0x00000000fffff984 */ /* 0x000fe20000000800 */
[----:B------:R-:W-:Y:S01]  /*73a0*/  @!PT LDS RZ, [RZ] ;  /* 0x00000000fffff984 */ /* 0x000fe20000000800 */
[----:B------:R2:W-:Y:S07]  /*73b0*/  MEMBAR.ALL.CTA ;  /* 0x0000000000007992 */ /* 0x0005ee0000008000 */
[----:B--2---:R-:W2:Y:S02]  /*73c0*/  FENCE.VIEW.ASYNC.S ;  /* 0x00000000000073c6 */ /* 0x004ea40000000000 */
[----:B--2---:R-:W-:Y:S06]  /*73d0*/  BAR.SYNC.DEFER_BLOCKING 0x1, 0x80 ;  /* 0x0042000000007b1d */ /* 0x004fec0000010000 */
[----:B------:R-:W-:Y:S05]  /*73e0*/  @P0 BRA `(.L_x_123) ;  /* 0x00000000003c0947 */ /* 0x000fea0003800000 */
[----:B------:R-:W2:Y:S01]  /*73f0*/  LDCU.64 UR6, c[0x0][0x348] ;  /* 0x00006900ff0677ac */ /* 0x000ea20008000a00 */
[----:B------:R-:W-:Y:S01]  /*7400*/  UIADD3 UR4, UPT, UPT, UR43, 0x200, URZ ;  /* 0x000002002b047890 */ /* 0x000fe2000fffe0ff */
[----:B------:R-:W-:Y:S01]  /*7410*/  UMOV UR51, UR36 ;  /* 0x0000002400337c82 */ /* 0x000fe20008000000 */
[----:B------:R-:W-:Y:S02]  /*7420*/  UIADD3 UR9, UPT, UPT, UR49, 0x40, URZ ;  /* 0x0000004031097890 */ /* 0x000fe4000fffe0ff */
[----:B------:R-:W-:Y:S02]  /*7430*/  UIADD3 UR8, UPT, UPT, UR43, 0xa00, URZ ;  /* 0x00000a002b087890 */ /* 0x000fe4000fffe0ff */
[----:B------:R-:W-:Y:S01]  /*7440*/  MOV R52, UR4 ;  /* 0x0000000400347c02 */ /* 0x000fe20008000f00 */
[----:B------:R-:W-:Y:S01]  /*7450*/  UMOV UR10, UR50 ;  /* 0x00000032000a7c82 */ /* 0x000fe20008000000 */
[----:B------:R-:W-:Y:S02]  /*7460*/  UMOV UR11, UR36 ;  /* 0x00000024000b7c82 */ /* 0x000fe40008000000 */
[----:B------:R-:W-:Y:S01]  /*7470*/  R2UR UR48, R52 ;  /* 0x00000000343072ca */ /* 0x000fe200000e0000 */
[----:B--2---:R-:W-:Y:S04]  /*7480*/  UIADD3 UR4, UP0, UPT, UR6, 0x680, URZ ;  /* 0x0000068006047890 */ /* 0x004fe8000ff1e0ff */
[----:B------:R-:W-:Y:S09]  /*7490*/  UIADD3.X UR5, UPT, UPT, URZ, UR7, URZ, UP0, !UPT ;  /* 0x00000007ff057290 */ /* 0x000ff200087fe4ff */
[----:B------:R2:W-:Y:S01]  /*74a0*/  UTMASTG.3D [UR48], [UR4] ;  /* 0x00000030040073b5 */ /* 0x0005e20008010000 */
[----:B------:R2:W-:Y:S01]  /*74b0*/  UTMASTG.3D [UR8], [UR4] ;  /* 0x00000008040073b5 */ /* 0x0005e20008010000 */
[----:B------:R0:W-:Y:S01]  /*74c0*/  UTMACMDFLUSH ;  /* 0x00000000000079b7 */ /* 0x0001e20000000000 */
[----:B--2---:R-:W-:Y:S04]  /*74d0*/  DEPBAR.LE SB0, 0x1 ;  /* 0x000080400000791a */ /* 0x004fe80000000000 */
.L_x_123:
[----:B------:R-:W-:Y:S05]  /*74e0*/  BSYNC.RECONVERGENT B0 ;  /* 0x0000000000007941 */ /* 0x000fea0003800200 */
.L_x_122:
[----:B------:R-:W-:Y:S01]  /*74f0*/  BAR.SYNC.DEFER_BLOCKING 0x1, 0x80 ;  /* 0x0042000000007b1d */ /* 0x000fe20000010000 */
[----:B------:R-:W-:Y:S01]  /*7500*/  ISETP.NE.AND P1, PT, R61, RZ, PT ;  /* 0x000000ff3d00720c */ /* 0x000fe20003f25270 */
[----:B------:R-:W-:Y:S01]  /*7510*/  UISETP.NE.AND UP0, UPT, UR52, URZ, UPT ;  /* 0x000000ff3400728c */ /* 0x000fe2000bf05270 */
[----:B------:R-:W-:Y:S11]  /*7520*/  LEA R2, R26, UR43, 0x3 ;  /* 0x0000002b1a027c11 */ /* 0x000ff6000f8e18ff */
[----:B------:R-:W-:Y:S01]  /*7530*/  @P1 SHF.L.U32 R3, R59, 0x1f, RZ ;  /* 0x0000001f3b031819 */ /* 0x000fe200000006ff */
[----:B------:R-:W-:Y:S06]  /*7540*/  BRA.U !UP0, `(.L_x_124) ;  /* 0x0000000108247547 */ /* 0x000fec000b800000 */
[----:B------:R-:W-:Y:S01]  /*7550*/  IMAD.U32 R4, RZ, RZ, UR46 ;  /* 0x0000002eff047e24 */ /* 0x000fe2000f8e00ff */
[----:B------:R-:W-:Y:S01]  /*7560*/  MOV R0, UR47 ;  /* 0x0000002f00007c02 */ /* 0x000fe20008000f00 */
[----:B------:R-:W-:Y:S03]  /*7570*/  UIADD3 UR4, UPT, UPT, UR46, 0x1, URZ ;  /* 0x000000012e047890 */ /* 0x000fe6000fffe0ff */
[----:B------:R-:W-:Y:S01]  /*7580*/  @P1 LEA R4, R4, UR43, 0x3 ;  /* 0x0000002b04041c11 */ /* 0x000fe2000f8e18ff */
[----:B------:R-:W-:Y:S04]  /*7590*/  UISETP.NE.AND UP0, UPT, UR4, 0x4, UPT ;  /* 0x000000040400788c */ /* 0x000fe8000bf05270 */
[----:B------:R-:W-:Y:S01]  /*75a0*/  @P1 VIADD R4, R4, 0x80 ;  /* 0x0000008004041836 */ /* 0x000fe20000000000 */
[----:B------:R-:W-:Y:S04]  /*75b0*/  USEL UR46, UR4, URZ, UP0 ;  /* 0x000000ff042e7287 */ /* 0x000fe80008000000 */
[----:B------:R-:W-:Y:S04]  /*75c0*/  @P1 PRMT R0, R0, 0x654, R4 ;  /* 0x0000065400001816 */ /* 0x000fe80000000004 */
[----:B------:R2:W-:Y:S04]  /*75d0*/  @P1 SYNCS.ARRIVE.TRANS64.RED.A1T0 RZ, [R0+URZ], RZ ;  /* 0x000000ff00ff19a7 */ /* 0x0005e800081004ff */
.L_x_124:
[----:B------:R-:W3:Y:S01]  /*75e0*/  @P1 SYNCS.PHASECHK.TRANS64.TRYWAIT P0, [R2+URZ+0x60], R3 ;  /* 0x00006003020015a7 */ /* 0x000ee200080011ff */
[----:B------:R-:W-:Y:S01]  /*75f0*/  BSSY B1, `(.L_x_125) ;  /* 0x0000012000017945 */ /* 0x000fe20003800000 */
[----:B---3--:R-:W-:Y:S03]  /*7600*/  @P1 SEL R63, RZ, 0x1, !P0 ;  /* 0x00000001ff3f1807 */ /* 0x008fe60004000000 */
[----:B------:R-:W-:Y:S05]  /*7610*/  @!P1 BRA `(.L_x_126) ;  /* 0x00000000003c9947 */ /* 0x000fea0003800000 */
[----:B------:R-:W-:Y:S01]  /*7620*/  ISETP.NE.AND P1, PT, R64, RZ, PT ;  /* 0x000000ff4000720c */ /* 0x000fe20003f25270 */
[----:B------:R-:W-:Y:S01]  /*7630*/  BSSY B0, `(.L_x_127) ;  /* 0x0000009000007945 */ /* 0x000fe20003800000 */
[----:B------:R-:W-:Y:S11]  /*7640*/  ISETP.NE.AND P0, PT, R63, RZ, PT ;  /* 0x000000ff3f00720c */ /* 0x000ff60003f05270 */
[----:B------:R-:W-:Y:S05]  /*7650*/  @P1 IMAD R4, R26, 0x1000, R56 ;  /* 0x000010001a041824 */ /* 0x000fea00078e0238 */
[----:B------:R-:W-:Y:S05]  /*7660*/  @P1 IADD3 R3, PT, PT, R4, UR43, RZ ;  /* 0x0000002b04031c10 */ /* 0x000fea000fffe0ff */
[----:B------:R-:W-:Y:S01]  /*7670*/  @P1 IMAD.IADD R3, R65, 0x1, R3 ;  /* 0x0000000141031824 */ /* 0x000fe200078e0203 */
[----:B------:R-:W-:Y:S06]  /*7680*/  @P0 BRA `(.L_x_128) ;  /* 0x00000000000c0947 */ /* 0x000fec0003800000 */
[----:B--2---:R-:W-:Y:S04]  /*7690*/  SHF.L.U32 R0, R59, 0x1f, RZ ;  /* 0x0000001f3b007819 */ /* 0x004fe800000006ff */
[----:B------:R-:W2:Y:S02]  /*76a0*/  SYNCS.PHASECHK.TRANS64.TRYWAIT P0, [R2+URZ+0x60], R0 ;  /* 0x00006000020075a7 */ /* 0x000ea400080011ff */
[----:B--2---:R-:W-:Y:S05]  /*76b0*/  @!P0 BRA `(.L_x_129) ;  /* 0x0000002800508947 */ /* 0x004fea0003800000 */
.L_x_128:
[----:B------:R-:W-:Y:S05]  /*76c0*/  BSYNC B0 ;  /* 0x0000000000007941 */ /* 0x000fea0003800000 */
.L_x_127:
[----:B------:R-:W-:Y:S02]  /*76d0*/  ISETP.NE.AND P0, PT, R64, RZ, PT ;  /* 0x000000ff4000720c */ /* 0x000fe40003f05270 */
[----:B------:R-:W-:Y:S11]  /*76e0*/  IADD3 R26, PT, PT, R26, 0x1, RZ ;  /* 0x000000011a1a7810 */ /* 0x000ff60007ffe0ff */
[----:B------:R3:W4:Y:S04]  /*76f0*/  @P0 LDS.128 R28, [R4+UR43+0x200] ;  /* 0x0002002b041c0984 */ /* 0x0007280008000c00 */
[----:B------:R3:W1:Y:S02]  /*7700*/  @P0 LDS.128 R36, [R3+0x200] ;  /* 0x0002000003240984 */ /* 0x0006640000000c00 */
.L_x_126:
[----:B------:R-:W-:Y:S05]  /*7710*/  BSYNC B1 ;  /* 0x0000000000017941 */ /* 0x000fea0003800000 */
.L_x_125:
[----:B--2---:R-:W-:Y:S05]  /*7720*/  VIADD R0, R25, 0x10 ;  /* 0x0000001019007836 */ /* 0x004fea0000000000 */
[----:B------:R-:W-:Y:S04]  /*7730*/  SHF.R.U32.HI R0, RZ, 0x15, R0 ;  /* 0x00000015ff007819 */ /* 0x000fe80000011600 */
[----:B------:R-:W-:Y:S11]  /*7740*/  LOP3.LUT P0, RZ, R0, 0x3, R47, 0x48, !PT ;  /* 0x0000000300ff7812 */ /* 0x000ff6000780482f */
[----:B------:R-:W-:Y:S02]  /*7750*/  @!UPT UIADD3 URZ, UPT, UPT, URZ, URZ, URZ ;  /* 0x000000fffffff290 */ /* 0x000fe4000fffe0ff */
[----:B------:R-:W-:Y:S05]  /*7760*/  @!P0 BRA `(.L_x_130) ;  /* 0x0000000000408947 */ /* 0x000fea0003800000 */
[----:B------:R-:W2:Y:S01]  /*7770*/  LDCU.64 UR8, c[0x4][0x70] ;  /* 0x01000e00ff0877ac */ /* 0x000ea20008000a00 */
[----:B---3--:R-:W-:Y:S01]  /*7780*/  MOV R3, 0x0 ;  /* 0x0000000000037802 */ /* 0x008fe20000000f00 */
[----:B------:R-:W-:Y:S02]  /*7790*/  HFMA2 R12, -RZ, RZ, 0, 5.9604644775390625e-08 ;  /* 0x00000001ff0c7431 */ /* 0x000fe400000001ff */
[----:B-1----:R-:W-:Y:S02]  /*77a0*/  IMAD.MOV.U32 R8, RZ, RZ, 0x192 ;  /* 0x00000192ff087424 */ /* 0x002fe400078e00ff */
[----:B------:R-:W-:Y:S01]  /*77b0*/  IMAD.MOV.U32 R13, RZ, RZ, RZ ;  /* 0x000000ffff0d7224 */ /* 0x000fe200078e00ff */
[----:B------:R-:W1:Y:S01]  /*77c0*/  LDCU.64 UR6, c[0x4][0x78] ;  /* 0x01000f00ff0677ac */ /* 0x000e620008000a00 */
[----:B------:R-:W3:Y:S01]  /*77d0*/  LDC.64 R2, c[0x4][R3] ;  /* 0x0100000003027b82 */ /* 0x000ee20000000a00 */
[----:B------:R-:W5:Y:S01]  /*77e0*/  LDCU.64 UR4, c[0x4][0x10] ;  /* 0x01000200ff0477ac */ /* 0x000f620008000a00 */
[----:B--2---:R-:W-:Y:S01]  /*77f0*/  MOV R5, UR9 ;  /* 0x0000000900057c02 */ /* 0x004fe20008000f00 */
[----:B------:R-:W-:Y:S01]  /*7800*/  IMAD.U32 R4, RZ, RZ, UR8 ;  /* 0x00000008ff047e24 */ /* 0x000fe2000f8e00ff */
[----:B-1----:R-:W-:Y:S01]  /*7810*/  MOV R7, UR7 ;  /* 0x0000000700077c02 */ /* 0x002fe20008000f00 */
[----:B------:R-:W-:Y:S01]  /*7820*/  IMAD.U32 R6, RZ, RZ, UR6 ;  /* 0x00000006ff067e24 */ /* 0x000fe2000f8e00ff */
[----:B-----5:R-:W-:Y:S01]  /*7830*/  MOV R11, UR5 ;  /* 0x00000005000b7c02 */ /* 0x020fe20008000f00 */
[----:B------:R-:W-:Y:S02]  /*7840*/  IMAD.U32 R10, RZ, RZ, UR4 ;  /* 0x00000004ff0a7e24 */ /* 0x000fe4000f8e00ff */
[----:B------:R-:W-:Y:S07]  /*7850*/  LEPC R20, `(.L_x_130) ;  /* 0x000000001014794e */ /* 0x000fee0000000000 */
[----:B---34-:R-:W-:Y:S05]  /*7860*/  CALL.ABS.NOINC R2 ;  /* 0x0000000002007343 */ /* 0x018fea0003c00000 */
.L_x_130:
[----:B------:R-:W-:Y:S01]  /*7870*/  ISETP.NE.AND P6, PT, R61, RZ, PT ;  /* 0x000000ff3d00720c */ /* 0x000fe20003fc5270 */
[----:B------:R-:W-:Y:S05]  /*7880*/  WARPSYNC.ALL ;  /* 0x0000000000007948 */ /* 0x000fea0003800000 */
[----:B------:R-:W-:Y:S01]  /*7890*/  R2UR UR4, R25 ;  /* 0x00000000190472ca */ /* 0x000fe200000e0000 */
[----:B---34-:R-:W-:Y:S01]  /*78a0*/  HADD2.F32 R3, -RZ, R28.H0_H0 ;  /* 0x2000001cff037230 */ /* 0x018fe20000004100 */
[----:B------:R-:W-:Y:S01]  /*78b0*/  ISETP.NE.AND P0, PT, R60, RZ, PT ;  /* 0x000000ff3c00720c */ /* 0x000fe20003f05270 */
[----:B------:R-:W-:Y:S01]  /*78c0*/  HADD2.F32 R20, -RZ, R30.H0_H0 ;  /* 0x2000001eff147230 */ /* 0x000fe20000004100 */
[----:B------:R-:W-:Y:S09]  /*78d0*/  BSSY.RECONVERGENT B0, `(.L_x_131) ;  /* 0x0000058000007945 */ /* 0x000ff20003800200 */
[----:B-1----:R-:W1:Y:S02]  /*78e0*/  LDTM.x16 R4, tmem[UR4+0x10] ;  /* 0x00001004000479ee */ /* 0x002e640008240000 */
[C---:B-1----:R-:W-:Y:S01]  /*78f0*/  FMUL R0, R24.reuse, R4 ;  /* 0x0000000418007220 */ /* 0x042fe20000400000 */
[----:B------:R-:W-:Y:S02]  /*7900*/  HADD2.F32 R4, -RZ, R28.H1_H1 ;  /* 0x3000001cff047230 */ /* 0x000fe40000004100 */
[C---:B------:R-:W-:Y:S01]  /*7910*/  FMUL R2, R24.reuse, R5 ;  /* 0x0000000518027220 */ /* 0x040fe20000400000 */
[--C-:B------:R-:W-:Y:S02]  /*7920*/  HADD2.F32 R5, -RZ, R29.reuse.H0_H0 ;  /* 0x2000001dff057230 */ /* 0x100fe40000004100 */
[C---:B------:R-:W-:Y:S01]  /*7930*/  FFMA R0, R27.reuse, R3, R0 ;  /* 0x000000031b007223 */ /* 0x040fe20000000000 */
[C---:B------:R-:W-:Y:S01]  /*7940*/  FMUL R3, R24.reuse, R6 ;  /* 0x0000000618037220 */ /* 0x040fe20000400000 */
[----:B------:R-:W-:Y:S02]  /*7950*/  HADD2.F32 R6, -RZ, R29.H1_H1 ;  /* 0x3000001dff067230 */ /* 0x000fe40000004100 */
[C---:B------:R-:W-:Y:S01]  /*7960*/  FFMA R2, R27.reuse, R4, R2 ;  /* 0x000000041b027223 */ /* 0x040fe20000000002 */
[C---:B------:R-:W-:Y:S01]  /*7970*/  FMUL R7, R24.reuse, R7 ;  /* 0x0000000718077220 */ /* 0x040fe20000400000 */
[C---:B------:R-:W-:Y:S01]  /*7980*/  FFMA R3, R27.reuse, R5, R3 ;  /* 0x000000051b037223 */ /* 0x040fe20000000003 */
[C---:B------:R-:W-:Y:S01]  /*7990*/  FMUL R4, R24.reuse, R8 ;  /* 0x0000000818047220 */ /* 0x040fe20000400000 */
[----:B------:R-:W-:Y:S01]  /*79a0*/  FMUL R5, R24, R9 ;  /* 0x0000000918057220 */ /* 0x000fe20000400000 */
[----:B------:R-:W-:Y:S01]  /*79b0*/  F2FP.F16.F32.PACK_AB R32, R2, R0 ;  /* 0x000000000220723e */ /* 0x000fe200000000ff */
[C---:B------:R-:W-:Y:S01]  /*79c0*/  FFMA R7, R27.reuse, R6, R7 ;  /* 0x000000061b077223 */ /* 0x040fe20000000007 */
[----:B------:R-:W-:Y:S02]  /*79d0*/  HADD2.F32 R0, -RZ, R30.H1_H1 ;  /* 0x3000001eff007230 */ /* 0x000fe40000004100 */
[----:B------:R-:W-:Y:S01]  /*79e0*/  FFMA R4, R27, R20, R4 ;  /* 0x000000141b047223 */ /* 0x000fe20000000004 */
[--C-:B------:R-:W-:Y:S02]  /*79f0*/  HADD2.F32 R2, -RZ, R31.reuse.H0_H0 ;  /* 0x2000001fff027230 */ /* 0x100fe40000004100 */
[C---:B------:R-:W-:Y:S01]  /*7a00*/  FMUL R6, R24.reuse, R10 ;  /* 0x0000000a18067220 */ /* 0x040fe20000400000 */
[----:B------:R-:W-:Y:S01]  /*7a10*/  F2FP.F16.F32.PACK_AB R33, R7, R3 ;  /* 0x000000030721723e */ /* 0x000fe200000000ff */
[----:B------:R-:W-:Y:S02]  /*7a20*/  HADD2.F32 R3, -RZ, R31.H1_H1 ;  /* 0x3000001fff037230 */ /* 0x000fe40000004100 */
[C---:B------:R-:W-:Y:S01]  /*7a30*/  FFMA R5, R27.reuse, R0, R5 ;  /* 0x000000001b057223 */ /* 0x040fe20000000005 */
[C---:B------:R-:W-:Y:S01]  /*7a40*/  FMUL R11, R24.reuse, R11 ;  /* 0x0000000b180b7220 */ /* 0x040fe20000400000 */
[--C-:B------:R-:W-:Y:S02]  /*7a50*/  HADD2.F32 R7, -RZ, R36.reuse.H0_H0 ;  /* 0x20000024ff077230 */ /* 0x100fe40000004100 */
[C---:B------:R-:W-:Y:S01]  /*7a60*/  FMUL R8, R24.reuse, R12 ;  /* 0x0000000c18087220 */ /* 0x040fe20000400000 */
[----:B------:R-:W-:Y:S02]  /*7a70*/  HADD2.F32 R0, -RZ, R36.H1_H1 ;  /* 0x30000024ff007230 */ /* 0x000fe40000004100 */
[C---:B------:R-:W-:Y:S01]  /*7a80*/  FMUL R9, R24.reuse, R13 ;  /* 0x0000000d18097220 */ /* 0x040fe20000400000 */
[C---:B------:R-:W-:Y:S01]  /*7a90*/  FFMA R6, R27.reuse, R2, R6 ;  /* 0x000000021b067223 */ /* 0x040fe20000000006 */
[C---:B------:R-:W-:Y:S01]  /*7aa0*/  FFMA R11, R27.reuse, R3, R11 ;  /* 0x000000031b0b7223 */ /* 0x040fe2000000000b */
[C---:B------:R-:W-:Y:S01]  /*7ab0*/  FFMA R8, R27.reuse, R7, R8 ;  /* 0x000000071b087223 */ /* 0x040fe20000000008 */
[C---:B------:R-:W-:Y:S01]  /*7ac0*/  FFMA R9, R27.reuse, R0, R9 ;  /* 0x000000001b097223 */ /* 0x040fe20000000009 */
[--C-:B------:R-:W-:Y:S02]  /*7ad0*/  HADD2.F32 R2, -RZ, R37.reuse.H0_H0 ;  /* 0x20000025ff027230 */ /* 0x100fe40000004100 */
[C---:B------:R-:W-:Y:S01]  /*7ae0*/  FMUL R10, R24.reuse, R14 ;  /* 0x0000000e180a7220 */ /* 0x040fe20000400000 */
[----:B------:R-:W-:Y:S02]  /*7af0*/  HADD2.F32 R0, -RZ, R37.H1_H1 ;  /* 0x30000025ff007230 */ /* 0x000fe40000004100 */
[C---:B------:R-:W-:Y:S01]  /*7b00*/  FMUL R15, R24.reuse, R15 ;  /* 0x0000000f180f7220 */ /* 0x040fe20000400000 */
[C---:B------:R-:W-:Y:S01]  /*7b10*/  FMUL R12, R24.reuse, R16 ;  /* 0x00000010180c7220 */ /* 0x040fe20000400000 */
[C---:B------:R-:W-:Y:S01]  /*7b20*/  FFMA R10, R27.reuse, R2, R10 ;  /* 0x000000021b0a7223 */ /* 0x040fe2000000000a */
[--C-:B------:R-:W-:Y:S02]  /*7b30*/  HADD2.F32 R2, -RZ, R38.reuse.H0_H0 ;  /* 0x20000026ff027230 */ /* 0x100fe40000004100 */
[----:B------:R-:W-:Y:S01]  /*7b40*/  FFMA R15, R27, R0, R15 ;  /* 0x000000001b0f7223 */ /* 0x000fe2000000000f */
[----:B------:R-:W-:Y:S01]  /*7b50*/  HADD2.F32 R0, -RZ, R38.H1_H1 ;  /* 0x30000026ff007230 */ /* 0x000fe20000004100 */
[----:B------:R-:W-:Y:S01]  /*7b60*/  F2FP.F16.F32.PACK_AB R34, R5, R4 ;  /* 0x000000040522723e */ /* 0x000fe200000000ff */
        /* <DEDUP_REMOVED lines=14> */
[----:B------:R-:W-:Y:S02]  /*7c50*/  F2FP.F16.F32.PACK_AB R11, R19, R14 ;  /* 0x0000000e130b723e */ /* 0x000fe400000000ff */
[----:B------:R-:W-:Y:S02]  /*7c60*/  MOV R2, UR46 ;  /* 0x0000002e00027c02 */ /* 0x000fe40008000f00 */
[----:B------:R-:W-:Y:S01]  /*7c70*/  MOV R0, UR47 ;  /* 0x0000002f00007c02 */ /* 0x000fe20008000f00 */
[----:B------:R1:W-:Y:S01]  /*7c80*/  STS.128 [R62+0x1200], R8 ;  /* 0x001200083e007388 */ /* 0x0003e20000000c00 */
[----:B------:R-:W-:Y:S02]  /*7c90*/  @P6 LEA R2, R2, UR43, 0x3 ;  /* 0x0000002b02026c11 */ /* 0x000fe4000f8e18ff */
[----:B------:R-:W-:Y:S02]  /*7ca0*/  @P6 SHF.L.U32 R3, R59, 0x1f, RZ ;  /* 0x0000001f3b036819 */ /* 0x000fe400000006ff */
[----:B------:R-:W-:Y:S01]  /*7cb0*/  @P6 IADD3 R2, PT, PT, R2, 0x80, RZ ;  /* 0x0000008002026810 */ /* 0x000fe20007ffe0ff */
[----:B------:R-:W-:Y:S01]  /*7cc0*/  @!PT LDS RZ, [RZ] ;  /* 0x00000000fffff984 */ /* 0x000fe20000000800 */
[----:B------:R-:W-:Y:S01]  /*7cd0*/  @!PT LDS RZ, [RZ] ;  /* 0x00000000fffff984 */ /* 0x000fe20000000800 */
[----:B------:R-:W-:Y:S01]  /*7ce0*/  @!PT LDS RZ, [RZ] ;  /* 0x00000000fffff984 */ /* 0x000fe20000000800 */
[----:B------:R-:W-:Y:S01]  /*7cf0*/  @!PT LDS RZ, [RZ] ;  /* 0x00000000fffff984 */ /* 0x000fe20000000800 */
[----:B------:R2:W-:Y:S06]  /*7d00*/  MEMBAR.ALL.CTA ;  /* 0x0000000000007992 */ /* 0x0005ec0000008000 */
[----:B--2---:R-:W2:Y:S01]  /*7d10*/  FENCE.VIEW.ASYNC.S ;  /* 0x00000000000073c6 */ /* 0x004ea20000000000 */
[----:B------:R-:W-:Y:S02]  /*7d20*/  @P6 PRMT R0, R0, 0x654, R2 ;  /* 0x0000065400006816 */ /* 0x000fe40000000002 */
[----:B------:R-:W-:Y:S01]  /*7d30*/  LEA R2, R26, UR43, 0x3 ;  /* 0x0000002b1a027c11 */ /* 0x000fe2000f8e18ff */
[----:B--2---:R-:W-:Y:S06]  /*7d40*/  BAR.SYNC.DEFER_BLOCKING 0x1, 0x80 ;  /* 0x0042000000007b1d */ /* 0x004fec0000010000 */
[----:B------:R-:W-:Y:S05]  /*7d50*/  @P0 BRA `(.L_x_132) ;  /* 0x00000000003c0947 */ /* 0x000fea0003800000 */
[----:B------:R-:W2:Y:S01]  /*7d60*/  LDCU.64 UR6, c[0x0][0x348] ;  /* 0x00006900ff0677ac */ /* 0x000ea20008000a00 */
[----:B------:R-:W-:Y:S02]  /*7d70*/  UIADD3 UR13, UPT, UPT, UR49, 0x10, URZ ;  /* 0x00000010310d7890 */ /* 0x000fe4000fffe0ff */
[----:B------:R-:W-:Y:S01]  /*7d80*/  UIADD3 UR12, UPT, UPT, UR43, 0x1200, URZ ;  /* 0x000012002b0c7890 */ /* 0x000fe2000fffe0ff */
[----:B------:R-:W-:Y:S01]  /*7d90*/  UMOV UR14, UR50 ;  /* 0x00000032000e7c82 */ /* 0x000fe20008000000 */
[----:B------:R-:W-:Y:S01]  /*7da0*/  UMOV UR15, UR36 ;  /* 0x00000024000f7c82 */ /* 0x000fe20008000000 */
[----:B------:R-:W-:Y:S02]  /*7db0*/  UIADD3 UR9, UPT, UPT, UR49, 0x50, URZ ;  /* 0x0000005031097890 */ /* 0x000fe4000fffe0ff */
[----:B------:R-:W-:Y:S01]  /*7dc0*/  UIADD3 UR8, UPT, UPT, UR43, 0x1a00, URZ ;  /* 0x00001a002b087890 */ /* 0x000fe2000fffe0ff */
[----:B------:R-:W-:Y:S01]  /*7dd0*/  UMOV UR10, UR50 ;  /* 0x00000032000a7c82 */ /* 0x000fe20008000000 */
[----:B------:R-:W-:Y:S01]  /*7de0*/  UMOV UR11, UR36 ;  /* 0x00000024000b7c82 */ /* 0x000fe20008000000 */
[----:B--2---:R-:W-:Y:S04]  /*7df0*/  UIADD3 UR4, UP0, UPT, UR6, 0x680, URZ ;  /* 0x0000068006047890 */ /* 0x004fe8000ff1e0ff */
[----:B------:R-:W-:Y:S09]  /*7e00*/  UIADD3.X UR5, UPT, UPT, URZ, UR7, URZ, UP0, !UPT ;  /* 0x00000007ff057290 */ /* 0x000ff200087fe4ff */
[----:B------:R2:W-:Y:S01]  /*7e10*/  UTMASTG.3D [UR12], [UR4] ;  /* 0x0000000c040073b5 */ /* 0x0005e20008010000 */
[----:B------:R2:W-:Y:S01]  /*7e20*/  UTMASTG.3D [UR8], [UR4] ;  /* 0x00000008040073b5 */ /* 0x0005e20008010000 */
[----:B------:R0:W-:Y:S01]  /*7e30*/  UTMACMDFLUSH ;  /* 0x00000000000079b7 */ /* 0x0001e20000000000 */
[----:B--2---:R-:W-:Y:S04]  /*7e40*/  DEPBAR.LE SB0, 0x1 ;  /* 0x000080400000791a */ /* 0x004fe80000000000 */
.L_x_132:
[----:B------:R-:W-:Y:S05]  /*7e50*/  BSYNC.RECONVERGENT B0 ;  /* 0x0000000000007941 */ /* 0x000fea0003800200 */
.L_x_131:
[----:B------:R-:W-:Y:S01]  /*7e60*/  BAR.SYNC.DEFER_BLOCKING 0x1, 0x80 ;  /* 0x0042000000007b1d */ /* 0x000fe20000010000 */
[----:B------:R-:W-:Y:S04]  /*7e70*/  UIADD3 UR4, UPT, UPT, UR46, 0x1, URZ ;  /* 0x000000012e047890 */ /* 0x000fe8000fffe0ff */
[----:B------:R-:W-:Y:S04]  /*7e80*/  UISETP.NE.AND UP0, UPT, UR4, 0x4, UPT ;  /* 0x000000040400788c */ /* 0x000fe8000bf05270 */
[----:B------:R-:W-:Y:S01]  /*7e90*/  USEL UR44, UR4, URZ, UP0 ;  /* 0x000000ff042c7287 */ /* 0x000fe20008000000 */
[----:B------:R2:W-:Y:S01]  /*7ea0*/  @P6 SYNCS.ARRIVE.TRANS64.RED.A1T0 RZ, [R0+URZ], RZ ;  /* 0x000000ff00ff69a7 */ /* 0x0005e200081004ff */
[----:B------:R-:W-:Y:S01]  /*7eb0*/  BSSY B1, `(.L_x_133) ;  /* 0x0000013000017945 */ /* 0x000fe20003800000 */
[----:B------:R-:W3:Y:S02]  /*7ec0*/  @P6 SYNCS.PHASECHK.TRANS64.TRYWAIT P0, [R2+URZ+0x60], R3 ;  /* 0x00006003020065a7 */ /* 0x000ee400080011ff */
[----:B---3--:R-:W-:Y:S01]  /*7ed0*/  @P6 SEL R63, RZ, 0x1, !P0 ;  /* 0x00000001ff3f6807 */ /* 0x008fe20004000000 */
[----:B--2---:R-:W-:Y:S06]  /*7ee0*/  @!P6 BRA `(.L_x_134) ;  /* 0x00000000003ce947 */ /* 0x004fec0003800000 */
[----:B------:R-:W-:Y:S01]  /*7ef0*/  ISETP.NE.AND P1, PT, R64, RZ, PT ;  /* 0x000000ff4000720c */ /* 0x000fe20003f25270 */
[----:B------:R-:W-:Y:S01]  /*7f00*/  BSSY B0, `(.L_x_135) ;  /* 0x0000009000007945 */ /* 0x000fe20003800000 */
[----:B------:R-:W-:Y:S11]  /*7f10*/  ISETP.NE.AND P0, PT, R63, RZ, PT ;  /* 0x000000ff3f00720c */ /* 0x000ff60003f05270 */
[----:B------:R-:W-:Y:S05]  /*7f20*/  @P1 IMAD R3, R26, 0x1000, R56 ;  /* 0x000010001a031824 */ /* 0x000fea00078e0238 */
[----:B------:R-:W-:Y:S05]  /*7f30*/  @P1 IADD3 R0, PT, PT, R3, UR43, RZ ;  /* 0x0000002b03001c10 */ /* 0x000fea000fffe0ff */
[----:B------:R-:W-:Y:S01]  /*7f40*/  @P1 IMAD.IADD R0, R65, 0x1, R0 ;  /* 0x0000000141001824 */ /* 0x000fe200078e0200 */
[----:B------:R-:W-:Y:S06]  /*7f50*/  @P0 BRA `(.L_x_136) ;  /* 0x00000000000c0947 */ /* 0x000fec0003800000 */
[----:B------:R-:W-:Y:S04]  /*7f60*/  SHF.L.U32 R4, R59, 0x1f, RZ ;  /* 0x0000001f3b047819 */ /* 0x000fe800000006ff */
[----:B------:R-:W2:Y:S02]  /*7f70*/  SYNCS.PHASECHK.TRANS64.TRYWAIT P0, [R2+URZ+0x60], R4 ;  /* 0x00006004020075a7 */ /* 0x000ea400080011ff */
[----:B--2---:R-:W-:Y:S05]  /*7f80*/  @!P0 BRA `(.L_x_137) ;  /* 0x0000002000308947 */ /* 0x004fea0003800000 */
.L_x_136:
[----:B------:R-:W-:Y:S05]  /*7f90*/  BSYNC B0 ;  /* 0x0000000000007941 */ /* 0x000fea0003800000 */
.L_x_135:
[----:B------:R-:W-:Y:S02]  /*7fa0*/  ISETP.NE.AND P0, PT, R64, RZ, PT ;  /* 0x000000ff4000720c */ /* 0x000fe40003f05270 */
[----:B------:R-:W-:Y:S11]  /*7fb0*/  IADD3 R26, PT, PT, R26, 0x1, RZ ;  /* 0x000000011a1a7810 */ /* 0x000ff60007ffe0ff */
[----:B------:R3:W4:Y:S04]  /*7fc0*/  @P0 LDS.128 R28, [R3+UR43+0x200] ;  /* 0x0002002b031c0984 */ /* 0x0007280008000c00 */
[----:B------:R3:W1:Y:S02]  /*7fd0*/  @P0 LDS.128 R36, [R0+0x200] ;  /* 0x0002000000240984 */ /* 0x0006640000000c00 */
.L_x_134:
[----:B------:R-:W-:Y:S05]  /*7fe0*/  BSYNC B1 ;  /* 0x0000000000017941 */ /* 0x000fea0003800000 */
.L_x_133:
[----:B---3--:R-:W-:Y:S05]  /*7ff0*/  VIADD R0, R25, 0x20 ;  /* 0x0000002019007836 */ /* 0x008fea0000000000 */
[----:B------:R-:W-:Y:S04]  /*8000*/  SHF.R.U32.HI R0, RZ, 0x15, R0 ;  /* 0x00000015ff007819 */ /* 0x000fe80000011600 */
[----:B------:R-:W-:Y:S11]  /*8010*/  LOP3.LUT P0, RZ, R0, 0x3, R47, 0x48, !PT ;  /* 0x0000000300ff7812 */ /* 0x000ff6000780482f */
[----:B------:R-:W-:Y:S02]  /*8020*/  @!UPT UIADD3 URZ, UPT, UPT, URZ, URZ, URZ ;  /* 0x000000fffffff290 */ /* 0x000fe4000fffe0ff */
[----:B------:R-:W-:Y:S05]  /*8030*/  @!P0 BRA `(.L_x_138) ;  /* 0x0000000000408947 */ /* 0x000fea0003800000 */
[----:B------:R-:W3:Y:S01]  /*8040*/  LDCU.64 UR8, c[0x4][0x70] ;  /* 0x01000e00ff0877ac */ /* 0x000ee20008000a00 */
[----:B------:R-:W-:Y:S01]  /*8050*/  MOV R3, 0x0 ;  /* 0x0000000000037802 */ /* 0x000fe20000000f00 */
[----:B------:R-:W-:Y:S02]  /*8060*/  HFMA2 R12, -RZ, RZ, 0, 5.9604644775390625e-08 ;  /* 0x00000001ff0c7431 */ /* 0x000fe400000001ff */
[----:B-1----:R-:W-:Y:S02]  /*8070*/  IMAD.MOV.U32 R8, RZ, RZ, 0x192 ;  /* 0x00000192ff087424 */ /* 0x002fe400078e00ff */
[----:B------:R-:W-:Y:S01]  /*8080*/  IMAD.MOV.U32 R13, RZ, RZ, RZ ;  /* 0x000000ffff0d7224 */ /* 0x000fe200078e00ff */
[----:B------:R-:W1:Y:S01]  /*8090*/  LDCU.64 UR6, c[0x4][0x78] ;  /* 0x01000f00ff0677ac */ /* 0x000e620008000a00 */
[----:B--2---:R-:W2:Y:S01]  /*80a0*/  LDC.64 R2, c[0x4][R3] ;  /* 0x0100000003027b82 */ /* 0x004ea20000000a00 */
[----:B------:R-:W5:Y:S01]  /*80b0*/  LDCU.64 UR4, c[0x4][0x10] ;  /* 0x01000200ff0477ac */ /* 0x000f620008000a00 */
[----:B---3--:R-:W-:Y:S01]  /*80c0*/  MOV R5, UR9 ;  /* 0x0000000900057c02 */ /* 0x008fe20008000f00 */
[----:B------:R-:W-:Y:S01]  /*80d0*/  IMAD.U32 R4, RZ, RZ, UR8 ;  /* 0x00000008ff047e24 */ /* 0x000fe2000f8e00ff */
[----:B-1----:R-:W-:Y:S01]  /*80e0*/  MOV R7, UR7 ;  /* 0x0000000700077c02 */ /* 0x002fe20008000f00 */
[----:B------:R-:W-:Y:S01]  /*80f0*/  IMAD.U32 R6, RZ, RZ, UR6 ;  /* 0x00000006ff067e24 */ /* 0x000fe2000f8e00ff */
[----:B-----5:R-:W-:Y:S01]  /*8100*/  MOV R11, UR5 ;  /* 0x00000005000b7c02 */ /* 0x020fe20008000f00 */
[----:B------:R-:W-:Y:S02]  /*8110*/  IMAD.U32 R10, RZ, RZ, UR4 ;  /* 0x00000004ff0a7e24 */ /* 0x000fe4000f8e00ff */
[----:B------:R-:W-:Y:S07]  /*8120*/  LEPC R20, `(.L_x_138) ;  /* 0x000000001014794e */ /* 0x000fee0000000000 */
[----:B--2-4-:R-:W-:Y:S05]  /*8130*/  CALL.ABS.NOINC R2 ;  /* 0x0000000002007343 */ /* 0x014fea0003c00000 */
.L_x_138:
[----:B------:R-:W-:Y:S01]  /*8140*/  ISETP.NE.AND P6, PT, R61, RZ, PT ;  /* 0x000000ff3d00720c */ /* 0x000fe20003fc5270 */
[----:B------:R-:W-:Y:S05]  /*8150*/  WARPSYNC.ALL ;  /* 0x0000000000007948 */ /* 0x000fea0003800000 */
[----:B------:R-:W-:Y:S01]  /*8160*/  R2UR UR4, R25 ;  /* 0x00000000190472ca */ /* 0x000fe200000e0000 */
[----:B----4-:R-:W-:Y:S01]  /*8170*/  HADD2.F32 R3, -RZ, R28.H0_H0 ;  /* 0x2000001cff037230 */ /* 0x010fe20000004100 */
[----:B------:R-:W-:Y:S01]  /*8180*/  ISETP.NE.AND P0, PT, R60, RZ, PT ;  /* 0x000000ff3c00720c */ /* 0x000fe20003f05270 */
[----:B------:R-:W-:Y:S01]  /*8190*/  HADD2.F32 R20, -RZ, R30.H0_H0 ;  /* 0x2000001eff147230 */ /* 0x000fe20000004100 */
[----:B------:R-:W-:Y:S09]  /*81a0*/  BSSY.RECONVERGENT B0, `(.L_x_139) ;  /* 0x0000058000007945 */ /* 0x000ff20003800200 */
[----:B-12---:R-:W1:Y:S02]  /*81b0*/  LDTM.x16 R4, tmem[UR4+0x20] ;  /* 0x00002004000479ee */ /* 0x006e640008240000 */
        /* <DEDUP_REMOVED lines=59> */
[----:B------:R-:W-:Y:S02]  /*8570*/  LEA R3, R26, UR43, 0x3 ;  /* 0x0000002b1a037c11 */ /* 0x000fe4000f8e18ff */
        /* <DEDUP_REMOVED lines=8> */
[----:B------:R-:W-:Y:S01]  /*8600*/  @P6 SHF.L.U32 R2, R59, 0x1f, RZ ;  /* 0x0000001f3b026819 */ /* 0x000fe200000006ff */
        /* <DEDUP_REMOVED lines=17> */
.L_x_140:
[----:B------:R-:W-:Y:S05]  /*8720*/  BSYNC.RECONVERGENT B0 ;  /* 0x0000000000007941 */ /* 0x000fea0003800200 */
.L_x_139:
        /* <DEDUP_REMOVED lines=19> */
.L_x_144:
[----:B------:R-:W-:Y:S05]  /*8860*/  BSYNC B0 ;  /* 0x0000000000007941 */ /* 0x000fea0003800000 */
.L_x_143:
[----:B------:R-:W-:Y:S11]  /*8870*/  ISETP.NE.AND P0, PT, R64, RZ, PT ;  /* 0x000000ff4000720c */ /* 0x000ff60003f05270 */
[----:B------:R-:W-:Y:S02]  /*8880*/  @!UPT UIADD3 URZ, UPT, UPT, URZ, URZ, URZ ;  /* 0x000000fffffff290 */ /* 0x000fe4000fffe0ff */
[----:B------:R3:W4:Y:S04]  /*8890*/  @P0 LDS.128 R28, [R26+UR43+0x200] ;  /* 0x0002002b1a1c0984 */ /* 0x0007280008000c00 */
[----:B------:R3:W1:Y:S02]  /*88a0*/  @P0 LDS.128 R36, [R65+0x200] ;  /* 0x0002000041240984 */ /* 0x0006640000000c00 */
.L_x_142:
[----:B------:R-:W-:Y:S05]  /*88b0*/  BSYNC B1 ;  /* 0x0000000000017941 */ /* 0x000fea0003800000 */
.L_x_141:
[----:B--2---:R-:W-:Y:S05]  /*88c0*/  VIADD R0, R25, 0x30 ;  /* 0x0000003019007836 */ /* 0x004fea0000000000 */
[----:B------:R-:W-:Y:S04]  /*88d0*/  SHF.R.U32.HI R0, RZ, 0x15, R0 ;  /* 0x00000015ff007819 */ /* 0x000fe80000011600 */
[----:B------:R-:W-:Y:S11]  /*88e0*/  LOP3.LUT P0, RZ, R0, 0x3, R47, 0x48, !PT ;  /* 0x0000000300ff7812 */ /* 0x000ff6000780482f */
[----:B------:R-:W-:Y:S02]  /*88f0*/  @!UPT UIADD3 URZ, UPT, UPT, URZ, URZ, URZ ;  /* 0x000000fffffff290 */ /* 0x000fe4000fffe0ff */
[----:B------:R-:W-:Y:S05]  /*8900*/  @!P0 BRA `(.L_x_146) ;  /* 0x0000000000408947 */ /* 0x000fea0003800000 */
[----:B------:R-:W2:Y:S01]  /*8910*/  LDCU.64 UR8, c[0x4][0x70] ;  /* 0x01000e00ff0877ac */ /* 0x000ea20008000a00 */
[----:B------:R-:W-:Y:S01]  /*8920*/  MOV R3, 0x0 ;  /* 0x0000000000037802 */ /* 0x000fe20000000f00 */
        /* <DEDUP_REMOVED lines=14> */
.L_x_146:
[----:B------:R-:W-:Y:S01]  /*8a10*/  ISETP.NE.AND P0, PT, R60, RZ, PT ;  /* 0x000000ff3c00720c */ /* 0x000fe20003f05270 */
[----:B------:R-:W-:Y:S05]  /*8a20*/  WARPSYNC.ALL ;  /* 0x0000000000007948 */ /* 0x000fea0003800000 */
[----:B------:R-:W-:Y:S01]  /*8a30*/  R2UR UR4, R25 ;  /* 0x00000000190472ca */ /* 0x000fe200000e0000 */
[--C-:B----4-:R-:W-:Y:S01]  /*8a40*/  HADD2.F32 R20, -RZ, R28.reuse.H0_H0 ;  /* 0x2000001cff147230 */ /* 0x110fe20000004100 */
[----:B------:R-:W-:Y:S01]  /*8a50*/  IADD3 R53, PT, PT, R53, 0xf0, RZ ;  /* 0x000000f035357810 */ /* 0x000fe20007ffe0ff */
[----:B------:R-:W-:Y:S01]  /*8a60*/  HADD2.F32 R21, -RZ, R28.H1_H1 ;  /* 0x3000001cff157230 */ /* 0x000fe20000004100 */
[----:B------:R-:W-:Y:S01]  /*8a70*/  BSSY.RECONVERGENT B0, `(.L_x_147) ;  /* 0x0000054000007945 */ /* 0x000fe20003800200 */
[--C-:B------:R-:W-:Y:S01]  /*8a80*/  HADD2.F32 R25, -RZ, R29.reuse.H0_H0 ;  /* 0x2000001dff197230 */ /* 0x100fe20000004100 */
[----:B------:R-:W-:Y:S01]  /*8a90*/  LOP3.LUT R53, R53, 0xfefffff8, RZ, 0xc0, !PT ;  /* 0xfefffff835357812 */ /* 0x000fe200078ec0ff */
[----:B---3--:R-:W-:Y:S02]  /*8aa0*/  HADD2.F32 R26, -RZ, R29.H1_H1 ;  /* 0x3000001dff1a7230 */ /* 0x008fe40000004100 */
[--C-:B------:R-:W-:Y:S02]  /*8ab0*/  HADD2.F32 R28, -RZ, R30.reuse.H0_H0 ;  /* 0x2000001eff1c7230 */ /* 0x100fe40000004100 */
[----:B------:R-:W-:Y:S02]  /*8ac0*/  HADD2.F32 R29, -RZ, R30.H1_H1 ;  /* 0x3000001eff1d7230 */ /* 0x000fe40000004100 */
[----:B-1----:R-:W1:Y:S01]  /*8ad0*/  LDTM.x16 R4, tmem[UR4+0x30] ;  /* 0x00003004000479ee */ /* 0x002e620008240000 */
[----:B------:R-:W-:Y:S01]  /*8ae0*/  NOP ;  /* 0x0000000000007918 */ /* 0x000fe20000000000 */
[----:B-1----:R1:W-:Y:S01]  /*8af0*/  SYNCS.ARRIVE.TRANS64.RED.A1T0 RZ, [R53+URZ], RZ ;  /* 0x000000ff35ff79a7 */ /* 0x0023e200081004ff */
[--C-:B------:R-:W-:Y:S02]  /*8b00*/  HADD2.F32 R30, -RZ, R31.reuse.H0_H0 ;  /* 0x2000001fff1e7230 */ /* 0x100fe40000004100 */
[----:B------:R-:W-:Y:S02]  /*8b10*/  HADD2.F32 R31, -RZ, R31.H1_H1 ;  /* 0x3000001fff1f7230 */ /* 0x000fe40000004100 */
        /* <DEDUP_REMOVED lines=8> */
[C---:B------:R-:W-:Y:S01]  /*8ba0*/  FMUL R4, R24.reuse, R4 ;  /* 0x0000000418047220 */ /* 0x040fe20000400000 */
[C---:B------:R-:W-:Y:S01]  /*8bb0*/  FMUL R5, R24.reuse, R5 ;  /* 0x0000000518057220 */ /* 0x040fe20000400000 */
[C---:B------:R-:W-:Y:S01]  /*8bc0*/  FMUL R6, R24.reuse, R6 ;  /* 0x0000000618067220 */ /* 0x040fe20000400000 */
[C---:B------:R-:W-:Y:S01]  /*8bd0*/  FMUL R7, R24.reuse, R7 ;  /* 0x0000000718077220 */ /* 0x040fe20000400000 */
[C---:B------:R-:W-:Y:S01]  /*8be0*/  FFMA R4, R27.reuse, R20, R4 ;  /* 0x000000141b047223 */ /* 0x040fe20000000004 */
        /* <DEDUP_REMOVED lines=15> */
[C---:B------:R-:W-:Y:S01]  /*8ce0*/  FMUL R12, R24.reuse, R16 ;  /* 0x00000010180c7220 */ /* 0x040fe20000400000 */
[C---:B------:R-:W-:Y:S01]  /*8cf0*/  FFMA R0, R27.reuse, R32, R0 ;  /* 0x000000201b007223 */ /* 0x040fe20000000000 */
[C---:B------:R-:W-:Y:S01]  /*8d00*/  FMUL R13, R24.reuse, R17 ;  /* 0x00000011180d7220 */ /* 0x040fe20000400000 */
[----:B------:R-:W-:Y:S01]  /*8d10*/  FFMA R2, R27, R33, R2 ;  /* 0x000000211b027223 */ /* 0x000fe20000000002 */
[----:B------:R-:W-:Y:S01]  /*8d20*/  F2FP.F16.F32.PACK_AB R4, R5, R4 ;  /* 0x000000040504723e */ /* 0x000fe200000000ff */
[C---:B------:R-:W-:Y:S01]  /*8d30*/  FMUL R14, R24.reuse, R18 ;  /* 0x00000012180e7220 */ /* 0x040fe20000400000 */
[----:B------:R-:W-:Y:S01]  /*8d40*/  FFMA R3, R27, R34, R3 ;  /* 0x000000221b037223 */ /* 0x000fe20000000003 */
[----:B------:R-:W-:Y:S01]  /*8d50*/  F2FP.F16.F32.PACK_AB R5, R7, R6 ;  /* 0x000000060705723e */ /* 0x000fe200000000ff */
[----:B------:R-:W-:Y:S01]  /*8d60*/  FFMA R15, R27, R35, R15 ;  /* 0x000000231b0f7223 */ /* 0x000fe2000000000f */
[----:B------:R-:W-:Y:S01]  /*8d70*/  FMUL R19, R24, R19 ;  /* 0x0000001318137220 */ /* 0x000fe20000400000 */
[----:B------:R-:W-:Y:S01]  /*8d80*/  F2FP.F16.F32.PACK_AB R6, R9, R8 ;  /* 0x000000080906723e */ /* 0x000fe200000000ff */
[----:B------:R-:W-:Y:S01]  /*8d90*/  FFMA R12, R27, R36, R12 ;  /* 0x000000241b0c7223 */ /* 0x000fe2000000000c */
[----:B------:R-:W-:Y:S01]  /*8da0*/  F2FP.F16.F32.PACK_AB R7, R11, R10 ;  /* 0x0000000a0b07723e */ /* 0x000fe200000000ff */
[C---:B------:R-:W-:Y:S01]  /*8db0*/  FFMA R13, R27.reuse, R37, R13 ;  /* 0x000000251b0d7223 */ /* 0x040fe2000000000d */
[C---:B------:R-:W-:Y:S01]  /*8dc0*/  FFMA R14, R27.reuse, R38, R14 ;  /* 0x000000261b0e7223 */ /* 0x040fe2000000000e */
[----:B------:R-:W-:Y:S01]  /*8dd0*/  FFMA R19, R27, R39, R19 ;  /* 0x000000271b137223 */ /* 0x000fe20000000013 */
[----:B------:R-:W-:Y:S01]  /*8de0*/  F2FP.F16.F32.PACK_AB R16, R2, R0 ;  /* 0x000000000210723e */ /* 0x000fe200000000ff */
[----:B------:R1:W-:Y:S01]  /*8df0*/  STS.128 [R56+UR43+0x3200], R4 ;  /* 0x0032000438007988 */ /* 0x0003e20008000c2b */
        /* <DEDUP_REMOVED lines=27> */
.L_x_148:
[----:B------:R-:W-:Y:S05]  /*8fb0*/  BSYNC.RECONVERGENT B0 ;  /* 0x0000000000007941 */ /* 0x000fea0003800200 */
.L_x_147:
[----:B------:R-:W-:Y:S01]  /*8fc0*/  BAR.SYNC.DEFER_BLOCKING 0x1, 0x80 ;  /* 0x0042000000007b1d */ /* 0x000fe20000010000 */
[----:B------:R-:W-:Y:S01]  /*8fd0*/  UISETP.NE.AND UP0, UPT, UR52, -0x4, UPT ;  /* 0xfffffffc3400788c */ /* 0x000fe2000bf05270 */
[----:B------:R-:W-:Y:S08]  /*8fe0*/  IADD3 R22, PT, PT, R22, 0x1, RZ ;  /* 0x0000000116167810 */ /* 0x000ff00007ffe0ff */
[----:B------:R-:W-:Y:S05]  /*8ff0*/  BRA.U !UP0, `(.L_x_149) ;  /* 0x0000000108287547 */ /* 0x000fea000b800000 */
[----:B------:R-:W-:Y:S01]  /*9000*/  ISETP.NE.AND P0, PT, R61, RZ, PT ;  /* 0x000000ff3d00720c */ /* 0x000fe20003f05270 */
[----:B------:R-:W-:Y:S01]  /*9010*/  IMAD.U32 R2, RZ, RZ, UR46 ;  /* 0x0000002eff027e24 */ /* 0x000fe2000f8e00ff */
[----:B------:R-:W-:Y:S01]  /*9020*/  UIADD3 UR4, UPT, UPT, UR46, 0x1, URZ ;  /* 0x000000012e047890 */ /* 0x000fe2000fffe0ff */
[----:B------:R-:W-:Y:S03]  /*9030*/  IMAD.U32 R0, RZ, RZ, UR47 ;  /* 0x0000002fff007e24 */ /* 0x000fe6000f8e00ff */
[----:B------:R-:W-:Y:S04]  /*9040*/  UISETP.NE.AND UP0, UPT, UR4, 0x4, UPT ;  /* 0x000000040400788c */ /* 0x000fe8000bf05270 */
[----:B------:R-:W-:Y:S03]  /*9050*/  USEL UR46, UR4, URZ, UP0 ;  /* 0x000000ff042e7287 */ /* 0x000fe60008000000 */
[----:B------:R-:W-:Y:S05]  /*9060*/  @P0 LEA R2, R2, UR43, 0x3 ;  /* 0x0000002b02020c11 */ /* 0x000fea000f8e18ff */
[----:B------:R-:W-:Y:S05]  /*9070*/  @P0 VIADD R2, R2, 0x80 ;  /* 0x0000008002020836 */ /* 0x000fea0000000000 */
[----:B------:R-:W-:Y:S04]  /*9080*/  @P0 PRMT R0, R0, 0x654, R2 ;  /* 0x0000065400000816 */ /* 0x000fe80000000002 */
[----:B------:R2:W-:Y:S03]  /*9090*/  @P0 SYNCS.ARRIVE.TRANS64.RED.A1T0 RZ, [R0+URZ], RZ ;  /* 0x000000ff00ff09a7 */ /* 0x0005e600081004ff */
.L_x_149:
[----:B------:R-:W-:Y:S01]  /*90a0*/  R2UR UR4, R50 ;  /* 0x00000000320472ca */ /* 0x000fe200000e0000 */
[----:B------:R-:W-:Y:S01]  /*90b0*/  UISETP.NE.AND UP0, UPT, UR62, URZ, UPT ;  /* 0x000000ff3e00728c */ /* 0x000fe2000bf05270 */
[----:B------:R-:W-:Y:S01]  /*90c0*/  ISETP.NE.AND P0, PT, R55, 0x2, PT ;  /* 0x000000023700780c */ /* 0x000fe20003f05270 */
[----:B------:R-:W-:Y:S01]  /*90d0*/  UIADD3 UR24, UPT, UPT, UR37, UR63, URZ ;  /* 0x0000003f25187290 */ /* 0x000fe2000fffe0ff */
[----:B------:R-:W-:Y:S01]  /*90e0*/  ISETP.NE.AND P1, PT, R22, 0x4, PT ;  /* 0x000000041600780c */ /* 0x000fe20003f25270 */
[----:B------:R-:W-:Y:S01]  /*90f0*/  UIADD3 UR52, UPT, UPT, UR52, 0x4, URZ ;  /* 0x0000000434347890 */ /* 0x000fe2000fffe0ff */
[----:B------:R-:W-:Y:S01]  /*9100*/  SEL R2, RZ, 0x1, P0 ;  /* 0x00000001ff027807 */ /* 0x000fe20000000000 */
[----:B------:R-:W-:Y:S01]  /*9110*/  UMOV UR36, UR61 ;  /* 0x0000003d00247c82 */ /* 0x000fe20008000000 */
[----:B--2---:R-:W-:Y:S02]  /*9120*/  SEL R0, RZ, 0x1, P1 ;  /* 0x00000001ff007807 */ /* 0x004fe40000800000 */
[----:B------:R-:W-:Y:S02]  /*9130*/  LOP3.LUT R57, R57, R2, RZ, 0x3c, !PT ;  /* 0x0000000239397212 */ /* 0x000fe400078e3cff */
[----:B------:R-:W-:Y:S01]  /*9140*/  LOP3.LUT R58, R58, R0, RZ, 0x3c, !PT ;  /* 0x000000003a3a7212 */ /* 0x000fe200078e3cff */
[----:B------:R-:W-:Y:S01]  /*9150*/  UIADD3 UR20, UPT, UPT, UR38, UR4, URZ ;  /* 0x0000000426147290 */ /* 0x000fe2000fffe0ff */
[----:B------:R-:W-:Y:S02]  /*9160*/  SEL R55, R55, RZ, P0 ;  /* 0x000000ff37377207 */ /* 0x000fe40000000000 */
[----:B------:R-:W-:Y:S01]  /*9170*/  SEL R22, R22, RZ, P1 ;  /* 0x000000ff16167207 */ /* 0x000fe20000800000 */
[----:B------:R-:W-:Y:S08]  /*9180*/  BRA.U UP0, `(.L_x_150) ;  /* 0xffffffcd005c7547 */ /* 0x000ff0000b83ffff */
[----:B------:R-:W-:-:S13]  /*9190*/  R2UR UR4, R51 ;  /* 0x00000000330472ca */ /* 0x000fda00000e0000 */
[----:B------:R-:W-:-:S09]  /*91a0*/  UISETP.NE.AND UP0, UPT, UR4, URZ, UPT ;  /* 0x000000ff0400728c */ /* 0x000fd2000bf05270 */
[----:B------:R-:W-:Y:S05]  /*91b0*/  BRA.U !UP0, `(.L_x_151) ;  /* 0x0000000108487547 */ /* 0x000fea000b800000 */
[----:B------:R-:W2:Y:S02]  /*91c0*/  LDCU.64 UR4, c[0x0][0x890] ;  /* 0x00011200ff0477ac */ /* 0x000ea40008000a00 */
[----:B--2---:R-:W-:-:S04]  /*91d0*/  UISETP.NE.U32.AND UP0, UPT, UR4, URZ, UPT ;  /* 0x000000ff0400728c */ /* 0x004fc8000bf05070 */
[----:B------:R-:W-:-:S09]  /*91e0*/  UISETP.NE.AND.EX UP0, UPT, UR5, URZ, UPT, UP0 ;  /* 0x000000ff0500728c */ /* 0x000fd2000bf05300 */
[----:B------:R-:W-:Y:S05]  /*91f0*/  BRA.U UP0, `(.L_x_152) ;  /* 0x00000001000c7547 */ /* 0x000fea000b800000 */
[----:B------:R-:W-:-:S13]  /*9200*/  FSETP.NEU.AND P0, PT, R27, RZ, PT ;  /* 0x000000ff1b00720b */ /* 0x000fda0003f0d000 */
[----:B------:R-:W-:Y:S05]  /*9210*/  @!P0 EXIT ;  /* 0x000000000000894d */ /* 0x000fea0003800000 */
[----:B------:R-:W-:Y:S05]  /*9220*/  BRA `(.L_x_151) ;  /* 0x00000000002c7947 */ /* 0x000fea0003800000 */
.L_x_152:
[----:B------:R-:W-:Y:S01]  /*9230*/  ISETP.NE.AND P0, PT, R54, RZ, PT ;  /* 0x000000ff3600720c */ /* 0x000fe20003f05270 */
[----:B------:R-:W-:-:S12]  /*9240*/  BSSY.RECONVERGENT B0, `(.L_x_151) ;  /* 0x0000009000007945 */ /* 0x000fd80003800200 */
[----:B------:R-:W-:Y:S05]  /*9250*/  @P0 BRA `(.L_x_153) ;  /* 0x0000000000140947 */ /* 0x000fea0003800000 */
[----:B------:R-:W2:Y:S02]  /*9260*/  LDCU.64 UR4, c[0x0][0x888] ;  /* 0x00011100ff0477ac */ /* 0x000ea40008000a00 */
[----:B--2---:R-:W-:-:S04]  /*9270*/  ISETP.NE.U32.AND P0, PT, RZ, UR4, PT ;  /* 0x00000004ff007c0c */ /* 0x004fc8000bf05070 */
[----:B------:R-:W-:-:S13]  /*9280*/  ISETP.NE.AND.EX P0, PT, RZ, UR5, PT, P0 ;  /* 0x00000005ff007c0c */ /* 0x000fda000bf05300 */
[----:B------:R-:W-:Y:S05]  /*9290*/  @!P0 EXIT ;  /* 0x000000000000894d */ /* 0x000fea0003800000 */
[----:B------:R-:W-:Y:S05]  /*92a0*/  BRA `(.L_x_154) ;  /* 0x0000000000087947 */ /* 0x000fea0003800000 */
.L_x_153:
[----:B------:R-:W-:-:S13]  /*92b0*/  FSETP.NEU.AND P0, PT, R27, RZ, PT ;  /* 0x000000ff1b00720b */ /* 0x000fda0003f0d000 */
[----:B------:R-:W-:Y:S05]  /*92c0*/  @!P0 EXIT ;  /* 0x000000000000894d */ /* 0x000fea0003800000 */
.L_x_154:
[----:B------:R-:W-:Y:S05]  /*92d0*/  BSYNC.RECONVERGENT B0 ;  /* 0x0000000000007941 */ /* 0x000fea0003800200 */
.L_x_151:
[----:B------:R-:W-:Y:S01]  /*92e0*/  ULEA UR4, UR46, UR43, 0x3 ;  /* 0x0000002b2e047291 */ /* 0x000fe2000f8e18ff */
[----:B------:R-:W-:-:S04]  /*92f0*/  DEPBAR.LE SB0, 0x0 ;  /* 0x000080000000791a */ /* 0x000fc80000000000 */
[----:B------:R-:W-:-:S04]  /*9300*/  UIADD3 UR4, UPT, UPT, UR4, 0x80, URZ ;  /* 0x0000008004047890 */ /* 0x000fc8000fffe0ff */
[----:B------:R-:W-:-:S09]  /*9310*/  UPRMT UR4, UR47, 0x654, UR4 ;  /* 0x000006542f047896 */ /* 0x000fd20008000004 */
[----:B------:R-:W-:Y:S01]  /*9320*/  SYNCS.ARRIVE.TRANS64.RED.A1T0 RZ, [UR4], RZ ;  /* 0x000000ffffff79a7 */ /* 0x000fe20008100404 */
[----:B------:R-:W-:Y:S05]  /*9330*/  EXIT ;  /* 0x000000000000794d */ /* 0x000fea0003800000 */
.L_x_24:
[----:B--2---:R2:W3:Y:S02]  /*9340*/  SYNCS.PHASECHK.TRANS64.TRYWAIT P0, [R0+URZ+0x120], R2 ;  /* 0x00012002000075a7 */ /* 0x0044e400080011ff */
[----:B---3--:R-:W-:Y:S05]  /*9350*/  @!P0 NANOSLEEP.SYNCS 0x989680 ;  /* 0x009896800000895d */ /* 0x008fea0003900000 */
[----:B------:R-:W3:Y:S02]  /*9360*/  @!P0 SYNCS.PHASECHK.TRANS64 P0, [R0+URZ+0x120], R2 ;  /* 0x00012002000085a7 */ /* 0x000ee400080010ff */
[----:B---3--:R-:W-:Y:S05]  /*9370*/  @!P0 BRA `(.L_x_24) ;  /* 0xfffffffc00f08947 */ /* 0x008fea000383ffff */
[----:B------:R-:W-:Y:S05]  /*9380*/  BRA `(.L_x_155) ;  /* 0xffffff8400b47947 */ /* 0x000fea000383ffff */
.L_x_27:
[----:B-1----:R-:W-:-:S07]  /*9390*/  MOV R0, UR5 ;  /* 0x0000000500007c02 */ /* 0x002fce0008000f00 */
.L_x_156:
[----:B-1----:R1:W2:Y:S02]  /*93a0*/  SYNCS.PHASECHK.TRANS64.TRYWAIT P0, [R0+URZ+0x30], R3 ;  /* 0x00003003000075a7 */ /* 0x0022a400080011ff */
[----:B--2---:R-:W-:Y:S05]  /*93b0*/  @!P0 NANOSLEEP.SYNCS 0x989680 ;  /* 0x009896800000895d */ /* 0x004fea0003900000 */
[----:B------:R-:W2:Y:S02]  /*93c0*/  @!P0 SYNCS.PHASECHK.TRANS64 P0, [R0+URZ+0x30], R3 ;  /* 0x00003003000085a7 */ /* 0x000ea400080010ff */
[----:B--2---:R-:W-:Y:S05]  /*93d0*/  @!P0 BRA `(.L_x_156) ;  /* 0xfffffffc00f08947 */ /* 0x004fea000383ffff */
[----:B------:R-:W-:Y:S05]  /*93e0*/  BRA `(.L_x_26) ;  /* 0xffffff88000c7947 */ /* 0x000fea000383ffff */
.L_x_36:
[----:B-1----:R-:W-:-:S07]  /*93f0*/  MOV R0, UR6 ;  /* 0x0000000600007c02 */ /* 0x002fce0008000f00 */
.L_x_157:
[----:B-1----:R1:W2:Y:S02]  /*9400*/  SYNCS.PHASECHK.TRANS64.TRYWAIT P0, [R0+URZ+0x30], R3 ;  /* 0x00003003000075a7 */ /* 0x0022a400080011ff */
[----:B--2---:R-:W-:Y:S05]  /*9410*/  @!P0 NANOSLEEP.SYNCS 0x989680 ;  /* 0x009896800000895d */ /* 0x004fea0003900000 */
[----:B------:R-:W2:Y:S02]  /*9420*/  @!P0 SYNCS.PHASECHK.TRANS64 P0, [R0+URZ+0x30], R3 ;  /* 0x00003003000085a7 */ /* 0x000ea400080010ff */
[----:B--2---:R-:W-:Y:S05]  /*9430*/  @!P0 BRA `(.L_x_157) ;  /* 0xfffffffc00f08947 */ /* 0x004fea000383ffff */
[----:B------:R-:W-:Y:S05]  /*9440*/  BRA `(.L_x_35) ;  /* 0xffffff8c00187947 */ /* 0x000fea000383ffff */
.L_x_43:
[----:B-1----:R1:W4:Y:S02]  /*9450*/  SYNCS.PHASECHK.TRANS64.TRYWAIT P0, [R3+URZ+0xb0], R0 ;  /* 0x0000b000030075a7 */ /* 0x00232400080011ff */
[----:B----4-:R-:W-:Y:S05]  /*9460*/  @!P0 NANOSLEEP.SYNCS 0x989680 ;  /* 0x009896800000895d */ /* 0x010fea0003900000 */
[----:B------:R-:W4:Y:S02]  /*9470*/  @!P0 SYNCS.PHASECHK.TRANS64 P0, [R3+URZ+0xb0], R0 ;  /* 0x0000b000030085a7 */ /* 0x000f2400080010ff */
[----:B----4-:R-:W-:Y:S05]  /*9480*/  @!P0 BRA `(.L_x_43) ;  /* 0xfffffffc00f08947 */ /* 0x010fea000383ffff */
[----:B------:R-:W-:Y:S05]  /*9490*/  BRA `(.L_x_158) ;  /* 0xffffff9000047947 */ /* 0x000fea000383ffff */
.L_x_47:
[----:B------:R-:W-:-:S07]  /*94a0*/  MOV R0, UR4 ;  /* 0x0000000400007c02 */ /* 0x000fce0008000f00 */
.L_x_159:
[----:B-1----:R1:W2:Y:S02]  /*94b0*/  SYNCS.PHASECHK.TRANS64.TRYWAIT P0, [R0+URZ], R2 ;  /* 0x00000002000075a7 */ /* 0x0022a400080011ff */
[----:B--2---:R-:W-:Y:S05]  /*94c0*/  @!P0 NANOSLEEP.SYNCS 0x989680 ;  /* 0x009896800000895d */ /* 0x004fea0003900000 */
[----:B------:R-:W2:Y:S02]  /*94d0*/  @!P0 SYNCS.PHASECHK.TRANS64 P0, [R0+URZ], R2 ;  /* 0x00000002000085a7 */ /* 0x000ea400080010ff */
[----:B--2---:R-:W-:Y:S05]  /*94e0*/  @!P0 BRA `(.L_x_159) ;  /* 0xfffffffc00f08947 */ /* 0x004fea000383ffff */
[----:B------:R-:W-:Y:S05]  /*94f0*/  BRA `(.L_x_160) ;  /* 0xffffff9400ac7947 */ /* 0x000fea000383ffff */
.L_x_48:
[----:B------:R-:W-:-:S07]  /*9500*/  MOV R0, UR5 ;  /* 0x0000000500007c02 */ /* 0x000fce0008000f00 */
.L_x_161:
[----:B-1----:R1:W2:Y:S02]  /*9510*/  SYNCS.PHASECHK.TRANS64.TRYWAIT P0, [R0+URZ], R3 ;  /* 0x00000003000075a7 */ /* 0x0022a400080011ff */
[----:B--2---:R-:W-:Y:S05]  /*9520*/  @!P0 NANOSLEEP.SYNCS 0x989680 ;  /* 0x009896800000895d */ /* 0x004fea0003900000 */
[----:B------:R-:W2:Y:S02]  /*9530*/  @!P0 SYNCS.PHASECHK.TRANS64 P0, [R0+URZ], R3 ;  /* 0x00000003000085a7 */ /* 0x000ea400080010ff */
[----:B--2---:R-:W-:Y:S05]  /*9540*/  @!P0 BRA `(.L_x_161) ;  /* 0xfffffffc00f08947 */ /* 0x004fea000383ffff */
[----:B------:R-:W-:Y:S05]  /*9550*/  BRA `(.L_x_162) ;  /* 0xffffff9400b87947 */ /* 0x000fea000383ffff */
.L_x_49:
[----:B------:R-:W-:-:S07]  /*9560*/  MOV R0, UR5 ;  /* 0x0000000500007c02 */ /* 0x000fce0008000f00 */
.L_x_163:
[----:B-1----:R1:W2:Y:S02]  /*9570*/  SYNCS.PHASECHK.TRANS64.TRYWAIT P0, [R0+URZ], R3 ;  /* 0x00000003000075a7 */ /* 0x0022a400080011ff */
[----:B--2---:R-:W-:Y:S05]  /*9580*/  @!P0 NANOSLEEP.SYNCS 0x989680 ;  /* 0x009896800000895d */ /* 0x004fea0003900000 */
[----:B------:R-:W2:Y:S02]  /*9590*/  @!P0 SYNCS.PHASECHK.TRANS64 P0, [R0+URZ], R3 ;  /* 0x00000003000085a7 */ /* 0x000ea400080010ff */
[----:B--2---:R-:W-:Y:S05]  /*95a0*/  @!P0 BRA `(.L_x_163) ;  /* 0xfffffffc00f08947 */ /* 0x004fea000383ffff */
[----:B------:R-:W-:Y:S05]  /*95b0*/  BRA `(.L_x_164) ;  /* 0xffffff9400c47947 */ /* 0x000fea000383ffff */
.L_x_50:
[----:B------:R-:W-:-:S07]  /*95c0*/  MOV R0, UR5 ;  /* 0x0000000500007c02 */ /* 0x000fce0008000f00 */
.L_x_165:
[----:B-1----:R1:W2:Y:S02]  /*95d0*/  SYNCS.PHASECHK.TRANS64.TRYWAIT P0, [R0+URZ], R3 ;  /* 0x00000003000075a7 */ /* 0x0022a400080011ff */
[----:B--2---:R-:W-:Y:S05]  /*95e0*/  @!P0 NANOSLEEP.SYNCS 0x989680 ;  /* 0x009896800000895d */ /* 0x004fea0003900000 */
[----:B------:R-:W2:Y:S02]  /*95f0*/  @!P0 SYNCS.PHASECHK.TRANS64 P0, [R0+URZ], R3 ;  /* 0x00000003000085a7 */ /* 0x000ea400080010ff */
[----:B--2---:R-:W-:Y:S05]  /*9600*/  @!P0 BRA `(.L_x_165) ;  /* 0xfffffffc00f08947 */ /* 0x004fea000383ffff */
[----:B------:R-:W-:Y:S05]  /*9610*/  BRA `(.L_x_166) ;  /* 0xffffff9400d07947 */ /* 0x000fea000383ffff */
.L_x_51:
[----:B------:R-:W-:-:S07]  /*9620*/  MOV R0, UR5 ;  /* 0x0000000500007c02 */ /* 0x000fce0008000f00 */
.L_x_167:
[----:B-1----:R1:W2:Y:S02]  /*9630*/  SYNCS.PHASECHK.TRANS64.TRYWAIT P0, [R0+URZ], R3 ;  /* 0x00000003000075a7 */ /* 0x0022a400080011ff */
[----:B--2---:R-:W-:Y:S05]  /*9640*/  @!P0 NANOSLEEP.SYNCS 0x989680 ;  /* 0x009896800000895d */ /* 0x004fea0003900000 */
[----:B------:R-:W2:Y:S02]  /*9650*/  @!P0 SYNCS.PHASECHK.TRANS64 P0, [R0+URZ], R3 ;  /* 0x00000003000085a7 */ /* 0x000ea400080010ff */
[----:B--2---:R-:W-:Y:S05]  /*9660*/  @!P0 BRA `(.L_x_167) ;  /* 0xfffffffc00f08947 */ /* 0x004fea000383ffff */
[----:B------:R-:W-:Y:S05]  /*9670*/  BRA `(.L_x_168) ;  /* 0xffffff9400dc7947 */ /* 0x000fea000383ffff */
.L_x_54:
[----:B-1----:R1:W2:Y:S02]  /*9680*/  SYNCS.PHASECHK.TRANS64.TRYWAIT P0, [R2+URZ+0x110], R4 ;  /* 0x00011004020075a7 */ /* 0x0022a400080011ff */
[----:B--2---:R-:W-:Y:S05]  /*9690*/  @!P0 NANOSLEEP.SYNCS 0x989680 ;  /* 0x009896800000895d */ /* 0x004fea0003900000 */
[----:B------:R-:W2:Y:S02]  /*96a0*/  @!P0 SYNCS.PHASECHK.TRANS64 P0, [R2+URZ+0x110], R4 ;  /* 0x00011004020085a7 */ /* 0x000ea400080010ff */
[----:B--2---:R-:W-:Y:S05]  /*96b0*/  @!P0 BRA `(.L_x_54) ;  /* 0xfffffffc00f08947 */ /* 0x004fea000383ffff */
[----:B------:R-:W-:Y:S05]  /*96c0*/  BRA `(.L_x_169) ;  /* 0xffffff9800387947 */ /* 0x000fea000383ffff */
.L_x_55:
[----:B------:R-:W-:-:S07]  /*96d0*/  MOV R2, UR4 ;  /* 0x0000000400027c02 */ /* 0x000fce0008000f00 */
.L_x_170:
[----:B-1----:R1:W2:Y:S02]  /*96e0*/  SYNCS.PHASECHK.TRANS64.TRYWAIT P0, [R2+URZ+0xc0], R5 ;  /* 0x0000c005020075a7 */ /* 0x0022a400080011ff */
[----:B--2---:R-:W-:Y:S05]  /*96f0*/  @!P0 NANOSLEEP.SYNCS 0x989680 ;  /* 0x009896800000895d */ /* 0x004fea0003900000 */
[----:B------:R-:W2:Y:S02]  /*9700*/  @!P0 SYNCS.PHASECHK.TRANS64 P0, [R2+URZ+0xc0], R5 ;  /* 0x0000c005020085a7 */ /* 0x000ea400080010ff */
[----:B--2---:R-:W-:Y:S05]  /*9710*/  @!P0 BRA `(.L_x_170) ;  /* 0xfffffffc00f08947 */ /* 0x004fea000383ffff */
[----:B------:R-:W-:Y:S05]  /*9720*/  BRA `(.L_x_171) ;  /* 0xffffff9800487947 */ /* 0x000fea000383ffff */
.L_x_56:
[----:B-1----:R1:W2:Y:S02]  /*9730*/  SYNCS.PHASECHK.TRANS64.TRYWAIT P1, [R2+URZ+0xb0], R4 ;  /* 0x0000b004020075a7 */ /* 0x0022a400080211ff */
[----:B--2---:R-:W-:Y:S05]  /*9740*/  @!P1 NANOSLEEP.SYNCS 0x989680 ;  /* 0x009896800000995d */ /* 0x004fea0003900000 */
[----:B------:R-:W2:Y:S02]  /*9750*/  @!P1 SYNCS.PHASECHK.TRANS64 P1, [R2+URZ+0xb0], R4 ;  /* 0x0000b004020095a7 */ /* 0x000ea400080210ff */
[----:B--2---:R-:W-:Y:S05]  /*9760*/  @!P1 BRA `(.L_x_56) ;  /* 0xfffffffc00f09947 */ /* 0x004fea000383ffff */
[----:B------:R-:W-:Y:S05]  /*9770*/  BRA `(.L_x_172) ;  /* 0xffffff9800787947 */ /* 0x000fea000383ffff */
.L_x_59:
[----:B------:R-:W-:-:S07]  /*9780*/  MOV R0, UR4 ;  /* 0x0000000400007c02 */ /* 0x000fce0008000f00 */
.L_x_173:
[----:B-1----:R1:W2:Y:S02]  /*9790*/  SYNCS.PHASECHK.TRANS64.TRYWAIT P0, [R0+URZ+0xc0], R2 ;  /* 0x0000c002000075a7 */ /* 0x0022a400080011ff */
[----:B--2---:R-:W-:Y:S05]  /*97a0*/  @!P0 NANOSLEEP.SYNCS 0x989680 ;  /* 0x009896800000895d */ /* 0x004fea0003900000 */
[----:B------:R-:W2:Y:S02]  /*97b0*/  @!P0 SYNCS.PHASECHK.TRANS64 P0, [R0+URZ+0xc0], R2 ;  /* 0x0000c002000085a7 */ /* 0x000ea400080010ff */
[----:B--2---:R-:W-:Y:S05]  /*97c0*/  @!P0 BRA `(.L_x_173) ;  /* 0xfffffffc00f08947 */ /* 0x004fea000383ffff */
[----:B------:R-:W-:Y:S05]  /*97d0*/  BRA `(.L_x_58) ;  /* 0xffffff9800cc7947 */ /* 0x000fea000383ffff */
.L_x_68:
[----:B-1----:R-:W-:-:S04]  /*97e0*/  MOV R5, UR5 ;  /* 0x0000000500057c02 */ /* 0x002fc80008000f00 */
[----:B------:R1:W2:Y:S03]  /*97f0*/  SYNCS.PHASECHK.TRANS64.TRYWAIT P0, [R5+URZ+0x8], R6 ;  /* 0x00000806050075a7 */ /* 0x0002a600080011ff */
[----:B--2---:R-:W-:Y:S05]  /*9800*/  @!P0 NANOSLEEP.SYNCS 0x989680 ;  /* 0x009896800000895d */ /* 0x004fea0003900000 */
[----:B------:R-:W2:Y:S02]  /*9810*/  @!P0 SYNCS.PHASECHK.TRANS64 P0, [R5+URZ+0x8], R6 ;  /* 0x00000806050085a7 */ /* 0x000ea400080010ff */
[----:B--2---:R-:W-:Y:S05]  /*9820*/  @!P0 BRA `(.L_x_68) ;  /* 0xfffffffc00ec8947 */ /* 0x004fea000383ffff */
[----:B------:R-:W-:Y:S05]  /*9830*/  BRA `(.L_x_67) ;  /* 0xffffff9c00807947 */ /* 0x000fea000383ffff */
.L_x_70:
[----:B------:R-:W-:Y:S01]  /*9840*/  BSSY B0, `(.L_x_174) ;  /* 0x0000006000007945 */ /* 0x000fe20003800000 */
[----:B------:R-:W-:-:S07]  /*9850*/  MOV R15, 0xffffffff ;  /* 0xffffffff000f7802 */ /* 0x000fce0000000f00 */
[----:B-1---5:R-:W-:Y:S05]  /*9860*/  WARPSYNC.COLLECTIVE R15, `(.L_x_175) ;  /* 0x000000000f0c7348 */ /* 0x022fea0003c00000 */
[----:B------:R-:W-:Y:S02]  /*9870*/  ELECT P6, UR79, PT ;  /* 0x00000000004f782f */ /* 0x000fe400038c0000 */
[----:B------:R-:W-:Y:S01]  /*9880*/  MOV R14, UR79 ;  /* 0x0000004f000e7c02 */ /* 0x000fe20008000f00 */
[----:B-1---5:R-:W-:Y:S10]  /*9890*/  ENDCOLLECTIVE ;  /* 0x000000000000791b */ /* 0x022ff40003800000 */
.L_x_175:
[----:B------:R-:W-:Y:S05]  /*98a0*/  BSYNC B0 ;  /* 0x0000000000007941 */ /* 0x000fea0003800000 */
.L_x_174:
[----:B------:R-:W-:Y:S05]  /*98b0*/  BRA `(.L_x_176) ;  /* 0xffffff9c00b07947 */ /* 0x000fea000383ffff */
.L_x_72:
[----:B-1----:R-:W-:-:S04]  /*98c0*/  MOV R0, UR5 ;  /* 0x0000000500007c02 */ /* 0x002fc80008000f00 */
[----:B------:R1:W2:Y:S03]  /*98d0*/  SYNCS.PHASECHK.TRANS64.TRYWAIT P0, [R0+URZ+0x8], R4 ;  /* 0x00000804000075a7 */ /* 0x0002a600080011ff */
[----:B--2---:R-:W-:Y:S05]  /*98e0*/  @!P0 NANOSLEEP.SYNCS 0x989680 ;  /* 0x009896800000895d */ /* 0x004fea0003900000 */
[----:B------:R-:W2:Y:S02]  /*98f0*/  @!P0 SYNCS.PHASECHK.TRANS64 P0, [R0+URZ+0x8], R4 ;  /* 0x00000804000085a7 */ /* 0x000ea400080010ff */
[----:B--2---:R-:W-:Y:S05]  /*9900*/  @!P0 BRA `(.L_x_72) ;  /* 0xfffffffc00ec8947 */ /* 0x004fea000383ffff */
[----:B------:R-:W-:Y:S05]  /*9910*/  BRA `(.L_x_71) ;  /* 0xffffff9c00b47947 */ /* 0x000fea000383ffff */
.L_x_73:
[----:B-1----:R1:W2:Y:S02]  /*9920*/  SYNCS.PHASECHK.TRANS64.TRYWAIT P0, [R0+URZ+0xb0], R4 ;  /* 0x0000b004000075a7 */ /* 0x0022a400080011ff */
[----:B--2---:R-:W-:Y:S05]  /*9930*/  @!P0 NANOSLEEP.SYNCS 0x989680 ;  /* 0x009896800000895d */ /* 0x004fea0003900000 */
[----:B------:R-:W2:Y:S02]  /*9940*/  @!P0 SYNCS.PHASECHK.TRANS64 P0, [R0+URZ+0xb0], R4 ;  /* 0x0000b004000085a7 */ /* 0x000ea400080010ff */
[----:B--2---:R-:W-:Y:S05]  /*9950*/  @!P0 BRA `(.L_x_73) ;  /* 0xfffffffc00f08947 */ /* 0x004fea000383ffff */
[----:B------:R-:W-:Y:S05]  /*9960*/  BRA `(.L_x_177) ;  /* 0xffffffa000c07947 */ /* 0x000fea000383ffff */
.L_x_75:
[----:B------:R-:W-:-:S07]  /*9970*/  MOV R0, UR46 ;  /* 0x0000002e00007c02 */ /* 0x000fce0008000f00 */
.L_x_178:
[----:B-1----:R1:W2:Y:S02]  /*9980*/  SYNCS.PHASECHK.TRANS64.TRYWAIT P0, [R0+URZ+0xf0], R4 ;  /* 0x0000f004000075a7 */ /* 0x0022a400080011ff */
[----:B--2---:R-:W-:Y:S05]  /*9990*/  @!P0 NANOSLEEP.SYNCS 0x989680 ;  /* 0x009896800000895d */ /* 0x004fea0003900000 */
[----:B------:R-:W2:Y:S02]  /*99a0*/  @!P0 SYNCS.PHASECHK.TRANS64 P0, [R0+URZ+0xf0], R4 ;  /* 0x0000f004000085a7 */ /* 0x000ea400080010ff */
[----:B--2---:R-:W-:Y:S05]  /*99b0*/  @!P0 BRA `(.L_x_178) ;  /* 0xfffffffc00f08947 */ /* 0x004fea000383ffff */
[----:B------:R-:W-:Y:S05]  /*99c0*/  BRA `(.L_x_179) ;  /* 0xffffffa4000c7947 */ /* 0x000fea000383ffff */
.L_x_78:
[----:B------:R-:W-:Y:S07]  /*99d0*/  MOV R0, UR7 ;  /* 0x0000000700007c02 */ /* 0x000fee0008000f00 */
.L_x_180:
[----:B-1----:R1:W2:Y:S02]  /*99e0*/  SYNCS.PHASECHK.TRANS64.TRYWAIT P0, [R0+URZ], R4 ;  /* 0x00000004000075a7 */ /* 0x0022a400080011ff */
[----:B--2---:R-:W-:Y:S05]  /*99f0*/  @!P0 NANOSLEEP.SYNCS 0x989680 ;  /* 0x009896800000895d */ /* 0x004fea0003900000 */
[----:B------:R-:W2:Y:S02]  /*9a00*/  @!P0 SYNCS.PHASECHK.TRANS64 P0, [R0+URZ], R4 ;  /* 0x00000004000085a7 */ /* 0x000ea400080010ff */
[----:B--2---:R-:W-:Y:S05]  /*9a10*/  @!P0 BRA `(.L_x_180) ;  /* 0xfffffffc00f08947 */ /* 0x004fea000383ffff */
[----:B------:R-:W-:Y:S05]  /*9a20*/  BRA `(.L_x_77) ;  /* 0xffffffa400207947 */ /* 0x000fea000383ffff */
.L_x_82:
[----:B-1----:R-:W-:-:S07]  /*9a30*/  MOV R0, UR4 ;  /* 0x0000000400007c02 */ /* 0x002fce0008000f00 */
.L_x_181:
[----:B-1----:R1:W2:Y:S02]  /*9a40*/  SYNCS.PHASECHK.TRANS64.TRYWAIT P0, [R0+URZ], R2 ;  /* 0x00000002000075a7 */ /* 0x0022a400080011ff */
[----:B--2---:R-:W-:Y:S05]  /*9a50*/  @!P0 NANOSLEEP.SYNCS 0x989680 ;  /* 0x009896800000895d */ /* 0x004fea0003900000 */
[----:B------:R-:W2:Y:S02]  /*9a60*/  @!P0 SYNCS.PHASECHK.TRANS64 P0, [R0+URZ], R2 ;  /* 0x00000002000085a7 */ /* 0x000ea400080010ff */
[----:B--2---:R-:W-:Y:S05]  /*9a70*/  @!P0 BRA `(.L_x_181) ;  /* 0xfffffffc00f08947 */ /* 0x004fea000383ffff */
[----:B------:R-:W-:Y:S05]  /*9a80*/  BRA `(.L_x_182) ;  /* 0xffffffa800647947 */ /* 0x000fea000383ffff */
.L_x_83:
[----:B------:R-:W-:-:S07]  /*9a90*/  MOV R0, UR5 ;  /* 0x0000000500007c02 */ /* 0x000fce0008000f00 */
.L_x_183:
[----:B-1----:R1:W2:Y:S02]  /*9aa0*/  SYNCS.PHASECHK.TRANS64.TRYWAIT P0, [R0+URZ], R3 ;  /* 0x00000003000075a7 */ /* 0x0022a400080011ff */
[----:B--2---:R-:W-:Y:S05]  /*9ab0*/  @!P0 NANOSLEEP.SYNCS 0x989680 ;  /* 0x009896800000895d */ /* 0x004fea0003900000 */
[----:B------:R-:W2:Y:S02]  /*9ac0*/  @!P0 SYNCS.PHASECHK.TRANS64 P0, [R0+URZ], R3 ;  /* 0x00000003000085a7 */ /* 0x000ea400080010ff */
[----:B--2---:R-:W-:Y:S05]  /*9ad0*/  @!P0 BRA `(.L_x_183) ;  /* 0xfffffffc00f08947 */ /* 0x004fea000383ffff */
[----:B------:R-:W-:Y:S05]  /*9ae0*/  BRA `(.L_x_184) ;  /* 0xffffffa800707947 */ /* 0x000fea000383ffff */
.L_x_84:
[----:B------:R-:W-:-:S07]  /*9af0*/  MOV R0, UR5 ;  /* 0x0000000500007c02 */ /* 0x000fce0008000f00 */
.L_x_185:
[----:B-1----:R1:W2:Y:S02]  /*9b00*/  SYNCS.PHASECHK.TRANS64.TRYWAIT P0, [R0+URZ], R3 ;  /* 0x00000003000075a7 */ /* 0x0022a400080011ff */
[----:B--2---:R-:W-:Y:S05]  /*9b10*/  @!P0 NANOSLEEP.SYNCS 0x989680 ;  /* 0x009896800000895d */ /* 0x004fea0003900000 */
[----:B------:R-:W2:Y:S02]  /*9b20*/  @!P0 SYNCS.PHASECHK.TRANS64 P0, [R0+URZ], R3 ;  /* 0x00000003000085a7 */ /* 0x000ea400080010ff */
[----:B--2---:R-:W-:Y:S05]  /*9b30*/  @!P0 BRA `(.L_x_185) ;  /* 0xfffffffc00f08947 */ /* 0x004fea000383ffff */
[----:B------:R-:W-:Y:S05]  /*9b40*/  BRA `(.L_x_186) ;  /* 0xffffffa8007c7947 */ /* 0x000fea000383ffff */
.L_x_87:
[----:B------:R-:W-:-:S07]  /*9b50*/  MOV R0, UR41 ;  /* 0x0000002900007c02 */ /* 0x000fce0008000f00 */
.L_x_187:
[----:B-1----:R1:W2:Y:S02]  /*9b60*/  SYNCS.PHASECHK.TRANS64.TRYWAIT P1, [R0+URZ+0x130], R2 ;  /* 0x00013002000075a7 */ /* 0x0022a400080211ff */
[----:B--2---:R-:W-:Y:S05]  /*9b70*/  @!P1 NANOSLEEP.SYNCS 0x989680 ;  /* 0x009896800000995d */ /* 0x004fea0003900000 */
[----:B------:R-:W2:Y:S02]  /*9b80*/  @!P1 SYNCS.PHASECHK.TRANS64 P1, [R0+URZ+0x130], R2 ;  /* 0x00013002000095a7 */ /* 0x000ea400080210ff */
[----:B--2---:R-:W-:Y:S05]  /*9b90*/  @!P1 BRA `(.L_x_187) ;  /* 0xfffffffc00f09947 */ /* 0x004fea000383ffff */
[----:B------:R-:W-:Y:S05]  /*9ba0*/  BRA `(.L_x_188) ;  /* 0xffffffa800c87947 */ /* 0x000fea000383ffff */
.L_x_92:
[----:B--2---:R2:W3:Y:S02]  /*9bb0*/  SYNCS.PHASECHK.TRANS64.TRYWAIT P0, [R12+URZ+0xb0], R0 ;  /* 0x0000b0000c0075a7 */ /* 0x0044e400080011ff */
[----:B---3--:R-:W-:Y:S05]  /*9bc0*/  @!P0 NANOSLEEP.SYNCS 0x989680 ;  /* 0x009896800000895d */ /* 0x008fea0003900000 */
[----:B------:R-:W3:Y:S02]  /*9bd0*/  @!P0 SYNCS.PHASECHK.TRANS64 P0, [R12+URZ+0xb0], R0 ;  /* 0x0000b0000c0085a7 */ /* 0x000ee400080010ff */
[----:B---3--:R-:W-:Y:S05]  /*9be0*/  @!P0 BRA `(.L_x_92) ;  /* 0xfffffffc00f08947 */ /* 0x008fea000383ffff */
[----:B------:R-:W-:Y:S05]  /*9bf0*/  BRA `(.L_x_189) ;  /* 0xffffffac00f07947 */ /* 0x000fea000383ffff */
.L_x_95:
[----:B-1----:R-:W-:Y:S07]  /*9c00*/  MOV R0, UR21 ;  /* 0x0000001500007c02 */ /* 0x002fee0008000f00 */
.L_x_190:
[----:B-1----:R1:W2:Y:S02]  /*9c10*/  SYNCS.PHASECHK.TRANS64.TRYWAIT P2, [R0+URZ+0xa8], R6 ;  /* 0x0000a806000075a7 */ /* 0x0022a400080411ff */
[----:B--2---:R-:W-:Y:S05]  /*9c20*/  @!P2 NANOSLEEP.SYNCS 0x989680 ;  /* 0x009896800000a95d */ /* 0x004fea0003900000 */
[----:B------:R-:W2:Y:S02]  /*9c30*/  @!P2 SYNCS.PHASECHK.TRANS64 P2, [R0+URZ+0xa8], R6 ;  /* 0x0000a8060000a5a7 */ /* 0x000ea400080410ff */
[----:B--2---:R-:W-:Y:S05]  /*9c40*/  @!P2 BRA `(.L_x_190) ;  /* 0xfffffffc00f0a947 */ /* 0x004fea000383ffff */
[----:B------:R-:W-:Y:S05]  /*9c50*/  BRA `(.L_x_94) ;  /* 0xffffffb400587947 */ /* 0x000fea000383ffff */
.L_x_98:
[----:B------:R-:W-:Y:S07]  /*9c60*/  MOV R0, UR21 ;  /* 0x0000001500007c02 */ /* 0x000fee0008000f00 */
.L_x_191:
[----:B-1----:R1:W2:Y:S02]  /*9c70*/  SYNCS.PHASECHK.TRANS64.TRYWAIT P0, [R0+URZ+0x80], R9 ;  /* 0x00008009000075a7 */ /* 0x0022a400080011ff */
[----:B--2---:R-:W-:Y:S05]  /*9c80*/  @!P0 NANOSLEEP.SYNCS 0x989680 ;  /* 0x009896800000895d */ /* 0x004fea0003900000 */
[----:B------:R-:W2:Y:S02]  /*9c90*/  @!P0 SYNCS.PHASECHK.TRANS64 P0, [R0+URZ+0x80], R9 ;  /* 0x00008009000085a7 */ /* 0x000ea400080010ff */
[----:B--2---:R-:W-:Y:S05]  /*9ca0*/  @!P0 BRA `(.L_x_191) ;  /* 0xfffffffc00f08947 */ /* 0x004fea000383ffff */
[----:B------:R-:W-:Y:S05]  /*9cb0*/  BRA `(.L_x_192) ;  /* 0xffffffb400b47947 */ /* 0x000fea000383ffff */
.L_x_99:
[----:B------:R-:W-:Y:S07]  /*9cc0*/  MOV R0, UR21 ;  /* 0x0000001500007c02 */ /* 0x000fee0008000f00 */
.L_x_193:
[----:B-1----:R1:W2:Y:S02]  /*9cd0*/  SYNCS.PHASECHK.TRANS64.TRYWAIT P0, [R0+URZ+0x88], R9 ;  /* 0x00008809000075a7 */ /* 0x0022a400080011ff */
[----:B--2---:R-:W-:Y:S05]  /*9ce0*/  @!P0 NANOSLEEP.SYNCS 0x989680 ;  /* 0x009896800000895d */ /* 0x004fea0003900000 */
[----:B------:R-:W2:Y:S02]  /*9cf0*/  @!P0 SYNCS.PHASECHK.TRANS64 P0, [R0+URZ+0x88], R9 ;  /* 0x00008809000085a7 */ /* 0x000ea400080010ff */
[----:B--2---:R-:W-:Y:S05]  /*9d00*/  @!P0 BRA `(.L_x_193) ;  /* 0xfffffffc00f08947 */ /* 0x004fea000383ffff */
[----:B------:R-:W-:Y:S05]  /*9d10*/  BRA `(.L_x_194) ;  /* 0xffffffb800107947 */ /* 0x000fea000383ffff */
.L_x_100:
[----:B------:R-:W-:Y:S07]  /*9d20*/  MOV R0, UR21 ;  /* 0x0000001500007c02 */ /* 0x000fee0008000f00 */
.L_x_195:
[----:B-1----:R1:W2:Y:S02]  /*9d30*/  SYNCS.PHASECHK.TRANS64.TRYWAIT P0, [R0+URZ+0x90], R9 ;  /* 0x00009009000075a7 */ /* 0x0022a400080011ff */
[----:B--2---:R-:W-:Y:S05]  /*9d40*/  @!P0 NANOSLEEP.SYNCS 0x989680 ;  /* 0x009896800000895d */ /* 0x004fea0003900000 */
[----:B------:R-:W2:Y:S02]  /*9d50*/  @!P0 SYNCS.PHASECHK.TRANS64 P0, [R0+URZ+0x90], R9 ;  /* 0x00009009000085a7 */ /* 0x000ea400080010ff */
[----:B--2---:R-:W-:Y:S05]  /*9d60*/  @!P0 BRA `(.L_x_195) ;  /* 0xfffffffc00f08947 */ /* 0x004fea000383ffff */
[----:B------:R-:W-:Y:S05]  /*9d70*/  BRA `(.L_x_196) ;  /* 0xffffffb8006c7947 */ /* 0x000fea000383ffff */
.L_x_101:
[----:B------:R-:W-:Y:S07]  /*9d80*/  MOV R0, UR21 ;  /* 0x0000001500007c02 */ /* 0x000fee0008000f00 */
.L_x_197:
[----:B-1----:R1:W2:Y:S02]  /*9d90*/  SYNCS.PHASECHK.TRANS64.TRYWAIT P0, [R0+URZ+0x98], R9 ;  /* 0x00009809000075a7 */ /* 0x0022a400080011ff */
[----:B--2---:R-:W-:Y:S05]  /*9da0*/  @!P0 NANOSLEEP.SYNCS 0x989680 ;  /* 0x009896800000895d */ /* 0x004fea0003900000 */
[----:B------:R-:W2:Y:S02]  /*9db0*/  @!P0 SYNCS.PHASECHK.TRANS64 P0, [R0+URZ+0x98], R9 ;  /* 0x00009809000085a7 */ /* 0x000ea400080010ff */
[----:B--2---:R-:W-:Y:S05]  /*9dc0*/  @!P0 BRA `(.L_x_197) ;  /* 0xfffffffc00f08947 */ /* 0x004fea000383ffff */
[----:B------:R-:W-:Y:S05]  /*9dd0*/  BRA `(.L_x_198) ;  /* 0xffffffb800c87947 */ /* 0x000fea000383ffff */
.L_x_103:
[----:B------:R-:W-:-:S07]  /*9de0*/  MOV R0, UR21 ;  /* 0x0000001500007c02 */ /* 0x000fce0008000f00 */
.L_x_199:
[----:B-1----:R1:W3:Y:S02]  /*9df0*/  SYNCS.PHASECHK.TRANS64.TRYWAIT P0, [R0+URZ+0x80], R2 ;  /* 0x00008002000075a7 */ /* 0x0022e400080011ff */
[----:B---3--:R-:W-:Y:S05]  /*9e00*/  @!P0 NANOSLEEP.SYNCS 0x989680 ;  /* 0x009896800000895d */ /* 0x008fea0003900000 */
[----:B------:R-:W3:Y:S02]  /*9e10*/  @!P0 SYNCS.PHASECHK.TRANS64 P0, [R0+URZ+0x80], R2 ;  /* 0x00008002000085a7 */ /* 0x000ee400080010ff */
[----:B---3--:R-:W-:Y:S05]  /*9e20*/  @!P0 BRA `(.L_x_199) ;  /* 0xfffffffc00f08947 */ /* 0x008fea000383ffff */
[----:B------:R-:W-:Y:S05]  /*9e30*/  BRA `(.L_x_200) ;  /* 0xffffffbc00547947 */ /* 0x000fea000383ffff */
.L_x_104:
[----:B-1----:R-:W-:-:S07]  /*9e40*/  MOV R0, UR21 ;  /* 0x0000001500007c02 */ /* 0x002fce0008000f00 */
.L_x_201:
[----:B-1----:R1:W3:Y:S02]  /*9e50*/  SYNCS.PHASECHK.TRANS64.TRYWAIT P0, [R0+URZ+0x88], R2 ;  /* 0x00008802000075a7 */ /* 0x0022e400080011ff */
[----:B---3--:R-:W-:Y:S05]  /*9e60*/  @!P0 NANOSLEEP.SYNCS 0x989680 ;  /* 0x009896800000895d */ /* 0x008fea0003900000 */
[----:B------:R-:W3:Y:S02]  /*9e70*/  @!P0 SYNCS.PHASECHK.TRANS64 P0, [R0+URZ+0x88], R2 ;  /* 0x00008802000085a7 */ /* 0x000ee400080010ff */
[----:B---3--:R-:W-:Y:S05]  /*9e80*/  @!P0 BRA `(.L_x_201) ;  /* 0xfffffffc00f08947 */ /* 0x008fea000383ffff */
[----:B------:R-:W-:Y:S05]  /*9e90*/  BRA `(.L_x_202) ;  /* 0xffffffbc00447947 */ /* 0x000fea000383ffff */
.L_x_105:
[----:B-1----:R-:W-:-:S07]  /*9ea0*/  MOV R0, UR21 ;  /* 0x0000001500007c02 */ /* 0x002fce0008000f00 */
.L_x_203:
[----:B-1----:R1:W3:Y:S02]  /*9eb0*/  SYNCS.PHASECHK.TRANS64.TRYWAIT P0, [R0+URZ+0x90], R2 ;  /* 0x00009002000075a7 */ /* 0x0022e400080011ff */
[----:B---3--:R-:W-:Y:S05]  /*9ec0*/  @!P0 NANOSLEEP.SYNCS 0x989680 ;  /* 0x009896800000895d */ /* 0x008fea0003900000 */
[----:B------:R-:W3:Y:S02]  /*9ed0*/  @!P0 SYNCS.PHASECHK.TRANS64 P0, [R0+URZ+0x90], R2 ;  /* 0x00009002000085a7 */ /* 0x000ee400080010ff */
[----:B---3--:R-:W-:Y:S05]  /*9ee0*/  @!P0 BRA `(.L_x_203) ;  /* 0xfffffffc00f08947 */ /* 0x008fea000383ffff */
[----:B------:R-:W-:Y:S05]  /*9ef0*/  BRA `(.L_x_204) ;  /* 0xffffffbc00347947 */ /* 0x000fea000383ffff */
.L_x_107:
[----:B-1----:R1:W2:Y:S02]  /*9f00*/  SYNCS.PHASECHK.TRANS64.TRYWAIT P0, [R3+URZ+0xb0], R0 ;  /* 0x0000b000030075a7 */ /* 0x0022a400080011ff */
[----:B--2---:R-:W-:Y:S05]  /*9f10*/  @!P0 NANOSLEEP.SYNCS 0x989680 ;  /* 0x009896800000895d */ /* 0x004fea0003900000 */
[----:B------:R-:W2:Y:S02]  /*9f20*/  @!P0 SYNCS.PHASECHK.TRANS64 P0, [R3+URZ+0xb0], R0 ;  /* 0x0000b000030085a7 */ /* 0x000ea400080010ff */
[----:B--2---:R-:W-:Y:S05]  /*9f30*/  @!P0 BRA `(.L_x_107) ;  /* 0xfffffffc00f08947 */ /* 0x004fea000383ffff */
[----:B------:R-:W-:Y:S05]  /*9f40*/  BRA `(.L_x_205) ;  /* 0xffffffc000007947 */ /* 0x000fea000383ffff */
.L_x_118:
[----:B-1----:R-:W-:Y:S04]  /*9f50*/  MOV R2, UR43 ;  /* 0x0000002b00027c02 */ /* 0x002fe80008000f00 */
[----:B------:R1:W2:Y:S03]  /*9f60*/  SYNCS.PHASECHK.TRANS64.TRYWAIT P1, [R2+URZ+0x60], R3 ;  /* 0x00006003020075a7 */ /* 0x0002a600080211ff */
[----:B--2---:R-:W-:Y:S05]  /*9f70*/  @!P1 NANOSLEEP.SYNCS 0x989680 ;  /* 0x009896800000995d */ /* 0x004fea0003900000 */
[----:B------:R-:W2:Y:S02]  /*9f80*/  @!P1 SYNCS.PHASECHK.TRANS64 P1, [R2+URZ+0x60], R3 ;  /* 0x00006003020095a7 */ /* 0x000ea400080210ff */
[----:B--2---:R-:W-:Y:S05]  /*9f90*/  @!P1 BRA `(.L_x_118) ;  /* 0xfffffffc00ec9947 */ /* 0x004fea000383ffff */
[----:B------:R-:W-:Y:S05]  /*9fa0*/  BRA `(.L_x_117) ;  /* 0xffffffcc006c7947 */ /* 0x000fea000383ffff */
.L_x_120:
[----:B-1----:R1:W4:Y:S02]  /*9fb0*/  SYNCS.PHASECHK.TRANS64.TRYWAIT P0, [R53+URZ+0xd0], R0 ;  /* 0x0000d000350075a7 */ /* 0x00232400080011ff */
[----:B----4-:R-:W-:Y:S05]  /*9fc0*/  @!P0 NANOSLEEP.SYNCS 0x989680 ;  /* 0x009896800000895d */ /* 0x010fea0003900000 */
[----:B------:R-:W4:Y:S02]  /*9fd0*/  @!P0 SYNCS.PHASECHK.TRANS64 P0, [R53+URZ+0xd0], R0 ;  /* 0x0000d000350085a7 */ /* 0x000f2400080010ff */
[----:B----4-:R-:W-:Y:S05]  /*9fe0*/  @!P0 BRA `(.L_x_120) ;  /* 0xfffffffc00f08947 */ /* 0x010fea000383ffff */
[----:B------:R-:W-:Y:S05]  /*9ff0*/  BRA `(.L_x_119) ;  /* 0xffffffcc008c7947 */ /* 0x000fea000383ffff */
.L_x_129:
[----:B--2---:R2:W3:Y:S02]  /*a000*/  SYNCS.PHASECHK.TRANS64.TRYWAIT P0, [R2+URZ+0x60], R0 ;  /* 0x00006000020075a7 */ /* 0x0044e400080011ff */
[----:B---3--:R-:W-:Y:S05]  /*a010*/  @!P0 NANOSLEEP.SYNCS 0x989680 ;  /* 0x009896800000895d */ /* 0x008fea0003900000 */
[----:B------:R-:W3:Y:S02]  /*a020*/  @!P0 SYNCS.PHASECHK.TRANS64 P0, [R2+URZ+0x60], R0 ;  /* 0x00006000020085a7 */ /* 0x000ee400080010ff */
[----:B---3--:R-:W-:Y:S05]  /*a030*/  @!P0 BRA `(.L_x_129) ;  /* 0xfffffffc00f08947 */ /* 0x008fea000383ffff */
[----:B------:R-:W-:Y:S05]  /*a040*/  BRA `(.L_x_128) ;  /* 0xffffffd4009c7947 */ /* 0x000fea000383ffff */
.L_x_137:
[----:B--2---:R2:W3:Y:S02]  /*a050*/  SYNCS.PHASECHK.TRANS64.TRYWAIT P0, [R2+URZ+0x60], R4 ;  /* 0x00006004020075a7 */ /* 0x0044e400080011ff */
[----:B---3--:R-:W-:Y:S05]  /*a060*/  @!P0 NANOSLEEP.SYNCS 0x989680 ;  /* 0x009896800000895d */ /* 0x008fea0003900000 */
[----:B------:R-:W3:Y:S02]  /*a070*/  @!P0 SYNCS.PHASECHK.TRANS64 P0, [R2+URZ+0x60], R4 ;  /* 0x00006004020085a7 */ /* 0x000ee400080010ff */
[----:B---3--:R-:W-:Y:S05]  /*a080*/  @!P0 BRA `(.L_x_137) ;  /* 0xfffffffc00f08947 */ /* 0x008fea000383ffff */
[----:B------:R-:W-:Y:S05]  /*a090*/  BRA `(.L_x_136) ;  /* 0xffffffdc00bc7947 */ /* 0x000fea000383ffff */
.L_x_145:
[----:B--2---:R2:W3:Y:S02]  /*a0a0*/  SYNCS.PHASECHK.TRANS64.TRYWAIT P0, [R3+URZ+0x60], R0 ;  /* 0x00006000030075a7 */ /* 0x0044e400080011ff */
[----:B---3--:R-:W-:Y:S05]  /*a0b0*/  @!P0 NANOSLEEP.SYNCS 0x989680 ;  /* 0x009896800000895d */ /* 0x008fea0003900000 */
[----:B------:R-:W3:Y:S02]  /*a0c0*/  @!P0 SYNCS.PHASECHK.TRANS64 P0, [R3+URZ+0x60], R0 ;  /* 0x00006000030085a7 */ /* 0x000ee400080010ff */
[----:B---3--:R-:W-:Y:S05]  /*a0d0*/  @!P0 BRA `(.L_x_145) ;  /* 0xfffffffc00f08947 */ /* 0x008fea000383ffff */
[----:B------:R-:W-:Y:S05]  /*a0e0*/  BRA `(.L_x_144) ;  /* 0xffffffe400dc7947 */ /* 0x000fea000383ffff */
        .weak           $__internal_0_$__cuda_sm10x_tcgen05_guardrail_trap_col_being_dealloced_not_returned_by_alloc
        .type           $__internal_0_$__cuda_sm10x_tcgen05_guardrail_trap_col_being_dealloced_not_returned_by_alloc,@function
        .size           $__internal_0_$__cuda_sm10x_tcgen05_guardrail_trap_col_being_dealloced_not_returned_by_alloc,($__internal_1_$__cuda_sm10x_tcgen05_guardrail_trap_phase_invalid_during_alloc - $__internal_0_$__cuda_sm10x_tcgen05_guardrail_trap_col_being_dealloced_not_returned_by_alloc)
$__internal_0_$__cuda_sm10x_tcgen05_guardrail_trap_col_being_dealloced_not_returned_by_alloc:
[----:B------:R-:W-:Y:S05]  /*a0f0*/  BPT.TRAP 0x1 ;  /* 0x000000040000795c */ /* 0x000fea0000300000 */
[----:B------:R-:W-:-:S04]  /*a100*/  HFMA2 R3, -RZ, RZ, 0, 0 ;  /* 0x00000000ff037431 */ /* 0x000fc800000001ff */
[----:B------:R-:W-:Y:S05]  /*a110*/  RET.REL.NODEC R2 `(_ZN7cutlass13device_kernelINS_4gemm6kernel13GemmUniversalIN4cute5tupleIJiiiiEEENS1_10collective13CollectiveMmaINS1_35MainloopSm100TmaUmmaWarpSpecializedILi6ELi2ELi4ENS5_IJNS4_1CILi2EEESB_NSA_ILi1EEEEEEEENS5_IJNSA_ILi128EEESF_SF_EEENS_6half_tENS5_IJlSC_lEEESH_SI_NS4_8TiledMMAINS4_8MMA_AtomIJNS4_26SM100_MMA_F16BF16_2x1SM_SSISH_SH_fLi128ELi128ELNS4_4UMMA5MajorE0ELSN_0ELNSM_7ScaleInE0ELSO_0EEEEEENS4_6LayoutINS5_IJSC_SC_SC_EEENS5_IJNSA_ILi0EEEST_ST_EEEEENS5_IJNS4_10UnderscoreESW_SW_EEEEENS4_28SM100_TMA_2SM_LOAD_MULTICASTENS4_14ComposedLayoutINS4_7SwizzleILi3ELi4ELi3EEENS4_18smem_ptr_flag_bitsILi16EEENSR_INS5_IJNSA_ILi8EEENSA_ILi64EEEEEENS5_IJS16_SC_EEEEEEEvNS4_8identityENS4_18SM100_TMA_2SM_LOADES1A_vS1B_EENS_8epilogue10collective18CollectiveEpilogueINS1E_23Sm100TmaWarpSpecializedILi4ELi2ELi16ELb1ELb0EEEJNS5_IJS16_SF_SF_EEENS5_IJNSR_IS16_SC_EENSR_INS5_IJNSA_ILi16EEESB_EEENS5_IJSC_S16_EEEEEEEESH_SI_SH_SI_NS1E_6fusion15FusionCallbacksIS1I_NS1Q_17LinearCombinationISH_fSH_fLNS_15FloatRoundStyleE2EEES1J_S1P_JEEENS4_5SM1004TMEM4LOAD26SM100_TMEM_LOAD_32dp32b16xENS4_13SM90_TMA_LOADENS10_INS11_ILi1ELi4ELi3EEES14_NSR_INS5_IJS15_S1L_EEENS5_IJS1L_SC_EEEEEEENS4_39AutoVectorizingCopyWithAssumedAlignmentILi128EEENS4_14SM90_TMA_STOREES25_S27_S27_EEEvvEEEEvNT_6ParamsE) ;  /* 0xffffff5c02b87950 */ /* 0x000fea0003c3ffff */
        .weak           $__internal_1_$__cuda_sm10x_tcgen05_guardrail_trap_phase_invalid_during_alloc
        .type           $__internal_1_$__cuda_sm10x_tcgen05_guardrail_trap_phase_invalid_during_alloc,@function
        .size           $__internal_1_$__cuda_sm10x_tcgen05_guardrail_trap_phase_invalid_during_alloc,($__internal_2_$__cuda_sm10x_tcgen05_guardrail_trap_unallocated_columns_being_dealloced - $__internal_1_$__cuda_sm10x_tcgen05_guardrail_trap_phase_invalid_during_alloc)
$__internal_1_$__cuda_sm10x_tcgen05_guardrail_trap_phase_invalid_during_alloc:
[----:B------:R-:W-:Y:S05]  /*a120*/  BPT.TRAP 0x1 ;  /* 0x000000040000795c */ /* 0x000fea0000300000 */
[----:B------:R-:W-:-:S04]  /*a130*/  MOV R5, 0x0 ;  /* 0x0000000000057802 */ /* 0x000fc80000000f00 */
[----:B------:R-:W-:Y:S05]  /*a140*/  RET.REL.NODEC R4 `(_ZN7cutlass13device_kernelINS_4gemm6kernel13GemmUniversalIN4cute5tupleIJiiiiEEENS1_10collective13CollectiveMmaINS1_35MainloopSm100TmaUmmaWarpSpecializedILi6ELi2ELi4ENS5_IJNS4_1CILi2EEESB_NSA_ILi1EEEEEEEENS5_IJNSA_ILi128EEESF_SF_EEENS_6half_tENS5_IJlSC_lEEESH_SI_NS4_8TiledMMAINS4_8MMA_AtomIJNS4_26SM100_MMA_F16BF16_2x1SM_SSISH_SH_fLi128ELi128ELNS4_4UMMA5MajorE0ELSN_0ELNSM_7ScaleInE0ELSO_0EEEEEENS4_6LayoutINS5_IJSC_SC_SC_EEENS5_IJNSA_ILi0EEEST_ST_EEEEENS5_IJNS4_10UnderscoreESW_SW_EEEEENS4_28SM100_TMA_2SM_LOAD_MULTICASTENS4_14ComposedLayoutINS4_7SwizzleILi3ELi4ELi3EEENS4_18smem_ptr_flag_bitsILi16EEENSR_INS5_IJNSA_ILi8EEENSA_ILi64EEEEEENS5_IJS16_SC_EEEEEEEvNS4_8identityENS4_18SM100_TMA_2SM_LOADES1A_vS1B_EENS_8epilogue10collective18CollectiveEpilogueINS1E_23Sm100TmaWarpSpecializedILi4ELi2ELi16ELb1ELb0EEEJNS5_IJS16_SF_SF_EEENS5_IJNSR_IS16_SC_EENSR_INS5_IJNSA_ILi16EEESB_EEENS5_IJSC_S16_EEEEEEEESH_SI_SH_SI_NS1E_6fusion15FusionCallbacksIS1I_NS1Q_17LinearCombinationISH_fSH_fLNS_15FloatRoundStyleE2EEES1J_S1P_JEEENS4_5SM1004TMEM4LOAD26SM100_TMEM_LOAD_32dp32b16xENS4_13SM90_TMA_LOADENS10_INS11_ILi1ELi4ELi3EEES14_NSR_INS5_IJS15_S1L_EEENS5_IJS1L_SC_EEEEEEENS4_39AutoVectorizingCopyWithAssumedAlignmentILi128EEENS4_14SM90_TMA_STOREES25_S27_S27_EEEvvEEEEvNT_6ParamsE) ;  /* 0xffffff5c04ac7950 */ /* 0x000fea0003c3ffff */
        .weak           $__internal_2_$__cuda_sm10x_tcgen05_guardrail_trap_unallocated_columns_being_dealloced
        .type           $__internal_2_$__cuda_sm10x_tcgen05_guardrail_trap_unallocated_columns_being_dealloced,@function
        .size           $__internal_2_$__cuda_sm10x_tcgen05_guardrail_trap_unallocated_columns_being_dealloced,(.L_x_207 - $__internal_2_$__cuda_sm10x_tcgen05_guardrail_trap_unallocated_columns_being_dealloced)
$__internal_2_$__cuda_sm10x_tcgen05_guardrail_trap_unallocated_columns_being_dealloced:
[----:B------:R-:W-:Y:S05]  /*a150*/  BPT.TRAP 0x1 ;  /* 0x000000040000795c */ /* 0x000fea0000300000 */
[----:B------:R-:W-:-:S04]  /*a160*/  HFMA2 R3, -RZ, RZ, 0, 0 ;  /* 0x00000000ff037431 */ /* 0x000fc800000001ff */
[----:B------:R-:W-:Y:S05]  /*a170*/  RET.REL.NODEC R2 `(_ZN7cutlass13device_kernelINS_4gemm6kernel13GemmUniversalIN4cute5tupleIJiiiiEEENS1_10collective13CollectiveMmaINS1_35MainloopSm100TmaUmmaWarpSpecializedILi6ELi2ELi4ENS5_IJNS4_1CILi2EEESB_NSA_ILi1EEEEEEEENS5_IJNSA_ILi128EEESF_SF_EEENS_6half_tENS5_IJlSC_lEEESH_SI_NS4_8TiledMMAINS4_8MMA_AtomIJNS4_26SM100_MMA_F16BF16_2x1SM_SSISH_SH_fLi128ELi128ELNS4_4UMMA5MajorE0ELSN_0ELNSM_7ScaleInE0ELSO_0EEEEEENS4_6LayoutINS5_IJSC_SC_SC_EEENS5_IJNSA_ILi0EEEST_ST_EEEEENS5_IJNS4_10UnderscoreESW_SW_EEEEENS4_28SM100_TMA_2SM_LOAD_MULTICASTENS4_14ComposedLayoutINS4_7SwizzleILi3ELi4ELi3EEENS4_18smem_ptr_flag_bitsILi16EEENSR_INS5_IJNSA_ILi8EEENSA_ILi64EEEEEENS5_IJS16_SC_EEEEEEEvNS4_8identityENS4_18SM100_TMA_2SM_LOADES1A_vS1B_EENS_8epilogue10collective18CollectiveEpilogueINS1E_23Sm100TmaWarpSpecializedILi4ELi2ELi16ELb1ELb0EEEJNS5_IJS16_SF_SF_EEENS5_IJNSR_IS16_SC_EENSR_INS5_IJNSA_ILi16EEESB_EEENS5_IJSC_S16_EEEEEEEESH_SI_SH_SI_NS1E_6fusion15FusionCallbacksIS1I_NS1Q_17LinearCombinationISH_fSH_fLNS_15FloatRoundStyleE2EEES1J_S1P_JEEENS4_5SM1004TMEM4LOAD26SM100_TMEM_LOAD_32dp32b16xENS4_13SM90_TMA_LOADENS10_INS11_ILi1ELi4ELi3EEES14_NSR_INS5_IJS15_S1L_EEENS5_IJS1L_SC_EEEEEEENS4_39AutoVectorizingCopyWithAssumedAlignmentILi128EEENS4_14SM90_TMA_STOREES25_S27_S27_EEEvvEEEEvNT_6ParamsE) ;  /* 0xffffff5c02a07950 */ /* 0x000fea0003c3ffff */
.L_x_206:
[----:B------:R-:W-:-:S00]  /*a180*/  BRA `(.L_x_206) ;  /* 0xfffffffc00fc7947 */ /* 0x000fc0000383ffff */
[----:B------:R-:W-:-:S00]  /*a190*/  NOP ;  /* 0x0000000000007918 */ /* 0x000fc00000000000 */
        /* <DEDUP_REMOVED lines=14> */
.L_x_207:


//--------------------- .nv.global.init           --------------------------
	.section	.nv.global.init,"aw",@progbits
.nv.global.init:
	.type		$str$27,@object
	.size		$str$27,($str$28 - $str$27)
$str$27:
        /*0000*/ 	.byte	0x28, 0x61, 0x64, 0x64, 0x72, 0x65, 0x73, 0x73, 0x20, 0x26, 0x20, 0x6d, 0x61, 0x73, 0x6b, 0x29
        /*0010*/ 	.byte	0x20, 0x3d, 0x3d, 0x20, 0x30, 0x00
	.type		$str$28,@object
	.size		$str$28,($str$26 - $str$28)
$str$28:
        /*0016*/ 	.byte	0x2f, 0x74, 0x6d, 0x70, 0x2f, 0x63, 0x75, 0x74, 0x6c, 0x61, 0x73, 0x73, 0x5f, 0x73, 0x77, 0x65
        /*0026*/ 	.byte	0x65, 0x70, 0x5f, 0x73, 0x72, 0x63, 0x2f, 0x69, 0x6e, 0x63, 0x6c, 0x75, 0x64, 0x65, 0x2f, 0x63
        /*0036*/ 	.byte	0x75, 0x74, 0x65, 0x2f, 0x70, 0x6f, 0x69, 0x6e, 0x74, 0x65, 0x72, 0x5f, 0x66, 0x6c, 0x61, 0x67
        /*0046*/ 	.byte	0x67, 0x65, 0x64, 0x2e, 0x68, 0x70, 0x70, 0x00
	.type		$str$26,@object
	.size		$str$26,($str$25 - $str$26)
$str$26:
        /*004e*/ 	.byte	0x2f, 0x74, 0x6d, 0x70, 0x2f, 0x63, 0x75, 0x74, 0x6c, 0x61, 0x73, 0x73, 0x5f, 0x73, 0x77, 0x65
        /*005e*/ 	.byte	0x65, 0x70, 0x5f, 0x73, 0x72, 0x63, 0x2f, 0x69, 0x6e, 0x63, 0x6c, 0x75, 0x64, 0x65, 0x2f, 0x63
        /*006e*/ 	.byte	0x75, 0x74, 0x65, 0x2f, 0x61, 0x74, 0x6f, 0x6d, 0x2f, 0x63, 0x6f, 0x70, 0x79, 0x5f, 0x74, 0x72
        /*007e*/ 	.byte	0x61, 0x69, 0x74, 0x73, 0x5f, 0x73, 0x6d, 0x31, 0x30, 0x30, 0x2e, 0x68, 0x70, 0x70, 0x00
	.type		$str$25,@object
	.size		$str$25,(__unnamed_1 - $str$25)
$str$25:
        /*008d*/ 	.byte	0x28, 0x28, 0x75, 0x69, 0x6e, 0x74, 0x33, 0x32, 0x5f, 0x74, 0x28, 0x74, 0x68, 0x72, 0x65, 0x61
        /*009d*/ 	.byte	0x64, 0x49, 0x64, 0x78, 0x2e, 0x78, 0x29, 0x20, 0x2f, 0x20, 0x33, 0x32, 0x29, 0x20, 0x25, 0x20
        /*00ad*/ 	.byte	0x34, 0x29, 0x20, 0x3d, 0x3d, 0x20, 0x28, 0x28, 0x28, 0x74, 0x6d, 0x65, 0x6d, 0x5f, 0x61, 0x64
        /*00bd*/ 	.byte	0x64, 0x72, 0x20, 0x3e, 0x3e, 0x20, 0x31, 0x36, 0x29, 0x20, 0x2f, 0x20, 0x33, 0x32, 0x29, 0x20
        /*00cd*/ 	.byte	0x25, 0x20, 0x34, 0x29, 0x00
	.type		__unnamed_1,@object
	.size		__unnamed_1,(__unnamed_2 - __unnamed_1)
__unnamed_1:
        /*00d2*/ 	.byte	0x61, 0x75, 0x74, 0x6f, 0x20, 0x63, 0x75, 0x74, 0x65, 0x3a, 0x3a, 0x61, 0x73, 0x5f, 0x70, 0x6f
        /* <DEDUP_REMOVED lines=24> */
        /*0262*/ 	.byte	0x34, 0x38, 0x3e, 0x3e, 0x3e, 0x3e, 0x5d, 0x00
	.type		__unnamed_2,@object
	.size		__unnamed_2,(.L_2 - __unnamed_2)
__unnamed_2:
        /* <DEDUP_REMOVED lines=40> */
        /*04ea*/ 	.byte	0x3a, 0x3a, 0x43, 0x3c, 0x30, 0x3e, 0x3e, 0x3e, 0x3e, 0x5d, 0x00
.L_2:


//--------------------- .nv.shared._ZN7cutlass13device_kernelINS_4gemm6kernel13GemmUniversalIN4cute5tupleIJiiiiEEENS1_10collective13CollectiveMmaINS1_35MainloopSm100TmaUmmaWarpSpecializedILi6ELi2ELi4ENS5_IJNS4_1CILi2EEESB_NSA_ILi1EEEEEEEENS5_IJNSA_ILi128EEESF_SF_EEENS_6half_tENS5_IJlSC_lEEESH_SI_NS4_8TiledMMAINS4_8MMA_AtomIJNS4_26SM100_MMA_F16BF16_2x1SM_SSISH_SH_fLi128ELi128ELNS4_4UMMA5MajorE0ELSN_0ELNSM_7ScaleInE0ELSO_0EEEEEENS4_6LayoutINS5_IJSC_SC_SC_EEENS5_IJNSA_ILi0EEEST_ST_EEEEENS5_IJNS4_10UnderscoreESW_SW_EEEEENS4_28SM100_TMA_2SM_LOAD_MULTICASTENS4_14ComposedLayoutINS4_7SwizzleILi3ELi4ELi3EEENS4_18smem_ptr_flag_bitsILi16EEENSR_INS5_IJNSA_ILi8EEENSA_ILi64EEEEEENS5_IJS16_SC_EEEEEEEvNS4_8identityENS4_18SM100_TMA_2SM_LOADES1A_vS1B_EENS_8epilogue10collective18CollectiveEpilogueINS1E_23Sm100TmaWarpSpecializedILi4ELi2ELi16ELb1ELb0EEEJNS5_IJS16_SF_SF_EEENS5_IJNSR_IS16_SC_EENSR_INS5_IJNSA_ILi16EEESB_EEENS5_IJSC_S16_EEEEEEEESH_SI_SH_SI_NS1E_6fusion15FusionCallbacksIS1I_NS1Q_17LinearCombinationISH_fSH_fLNS_15FloatRoundStyleE2EEES1J_S1P_JEEENS4_5SM1004TMEM4LOAD26SM100_TMEM_LOAD_32dp32b16xENS4_13SM90_TMA_LOADENS10_INS11_ILi1ELi4ELi3EEES14_NSR_INS5_IJS15_S1L_EEENS5_IJS1L_SC_EEEEEEENS4_39AutoVectorizingCopyWithAssumedAlignmentILi128EEENS4_14SM90_TMA_STOREES25_S27_S27_EEEvvEEEEvNT_6ParamsE --------------------------
	.section	.nv.shared._ZN7cutlass13device_kernelINS_4gemm6kernel13GemmUniversalIN4cute5tupleIJiiiiEEENS1_10collective13CollectiveMmaINS1_35MainloopSm100TmaUmmaWarpSpecializedILi6ELi2ELi4ENS5_IJNS4_1CILi2EEESB_NSA_ILi1EEEEEEEENS5_IJNSA_ILi128EEESF_SF_EEENS_6half_tENS5_IJlSC_lEEESH_SI_NS4_8TiledMMAINS4_8MMA_AtomIJNS4_26SM100_MMA_F16BF16_2x1SM_SSISH_SH_fLi128ELi128ELNS4_4UMMA5MajorE0ELSN_0ELNSM_7ScaleInE0ELSO_0EEEEEENS4_6LayoutINS5_IJSC_SC_SC_EEENS5_IJNSA_ILi0EEEST_ST_EEEEENS5_IJNS4_10UnderscoreESW_SW_EEEEENS4_28SM100_TMA_2SM_LOAD_MULTICASTENS4_14ComposedLayoutINS4_7SwizzleILi3ELi4ELi3EEENS4_18smem_ptr_flag_bitsILi16EEENSR_INS5_IJNSA_ILi8EEENSA_ILi64EEEEEENS5_IJS16_SC_EEEEEEEvNS4_8identityENS4_18SM100_TMA_2SM_LOADES1A_vS1B_EENS_8epilogue10collective18CollectiveEpilogueINS1E_23Sm100TmaWarpSpecializedILi4ELi2ELi16ELb1ELb0EEEJNS5_IJS16_SF_SF_EEENS5_IJNSR_IS16_SC_EENSR_INS5_IJNSA_ILi16EEESB_EEENS5_IJSC_S16_EEEEEEEESH_SI_SH_SI_NS1E_6fusion15FusionCallbacksIS1I_NS1Q_17LinearCombinationISH_fSH_fLNS_15FloatRoundStyleE2EEES1J_S1P_JEEENS4_5SM1004TMEM4LOAD26SM100_TMEM_LOAD_32dp32b16xENS4_13SM90_TMA_LOADENS10_INS11_ILi1ELi4ELi3EEES14_NSR_INS5_IJS15_S1L_EEENS5_IJS1L_SC_EEEEEEENS4_39AutoVectorizingCopyWithAssumedAlignmentILi128EEENS4_14SM90_TMA_STOREES25_S27_S27_EEEvvEEEEvNT_6ParamsE,"aw",@nobits
	.sectionflags	@""
	.align	16
	.zero		1024


//--------------------- .nv.shared.reserved.0     --------------------------
	.section	.nv.shared.reserved.0,"aw",@nobits
	.weak		__nv_reservedSMEM_offset_0_alias
	.size		__nv_reservedSMEM_offset_0_alias, 0, 64
	.other		__nv_reservedSMEM_offset_0_alias,@"STO_CUDA_RESERVED_SHARED STV_DEFAULT"
__nv_reservedSMEM_offset_0_alias:
	.zero		0
.nv.shared.reserved.0:
	.zero		64
	.weak		__nv_reservedSMEM_tcgen05_partition
	.type		__nv_reservedSMEM_tcgen05_partition,@object
	.size		__nv_reservedSMEM_tcgen05_partition,(.L_0 - __nv_reservedSMEM_tcgen05_partition)
__nv_reservedSMEM_tcgen05_partition:
	.zero		32
.L_0:


//--------------------- .nv.global                --------------------------
	.section	.nv.global,"aw",@nobits
.nv.global:
	.type		_ZN40_INTERNAL_ff066641_4_k_cu_d3a87d19_326654cute1_E,@object
	.size		_ZN40_INTERNAL_ff066641_4_k_cu_d3a87d19_326654cute1_E,(_ZN40_INTERNAL_ff066641_4_k_cu_d3a87d19_326654cuda3std3__45__cpo6cbeginE - _ZN40_INTERNAL_ff066641_4_k_cu_d3a87d19_326654cute1_E)
_ZN40_INTERNAL_ff066641_4_k_cu_d3a87d19_326654cute1_E:
	.zero		1
	.type		_ZN40_INTERNAL_ff066641_4_k_cu_d3a87d19_326654cuda3std3__45__cpo6cbeginE,@object
	.size		_ZN40_INTERNAL_ff066641_4_k_cu_d3a87d19_326654cuda3std3__45__cpo6cbeginE,(_ZN40_INTERNAL_ff066641_4_k_cu_d3a87d19_326654cuda3std3__48in_placeE - _ZN40_INTERNAL_ff066641_4_k_cu_d3a87d19_326654cuda3std3__45__cpo6cbeginE)
_ZN40_INTERNAL_ff066641_4_k_cu_d3a87d19_326654cuda3std3__45__cpo6cbeginE:
	.zero		1
	.type		_ZN40_INTERNAL_ff066641_4_k_cu_d3a87d19_326654cuda3std3__48in_placeE,@object
	.size		_ZN40_INTERNAL_ff066641_4_k_cu_d3a87d19_326654cuda3std3__48in_placeE,(_ZN40_INTERNAL_ff066641_4_k_cu_d3a87d19_326654cuda3std6ranges3__45__cpo9iter_moveE - _ZN40_INTERNAL_ff066641_4_k_cu_d3a87d19_326654cuda3std3__48in_placeE)
_ZN40_INTERNAL_ff066641_4_k_cu_d3a87d19_326654cuda3std3__48in_placeE:
	.zero		1
	.type		_ZN40_INTERNAL_ff066641_4_k_cu_d3a87d19_326654cuda3std6ranges3__45__cpo9iter_moveE,@object
	.size		_ZN40_INTERNAL_ff066641_4_k_cu_d3a87d19_326654cuda3std6ranges3__45__cpo9iter_moveE,(_ZN40_INTERNAL_ff066641_4_k_cu_d3a87d19_326654cuda3std3__45__cpo5beginE - _ZN40_INTERNAL_ff066641_4_k_cu_d3a87d19_326654cuda3std6ranges3__45__cpo9iter_moveE)
_ZN40_INTERNAL_ff066641_4_k_cu_d3a87d19_326654cuda3std6ranges3__45__cpo9iter_moveE:
	.zero		1
	.type		_ZN40_INTERNAL_ff066641_4_k_cu_d3a87d19_326654cuda3std3__45__cpo5beginE,@object
	.size		_ZN40_INTERNAL_ff066641_4_k_cu_d3a87d19_326654cuda3std3__45__cpo5beginE,(_ZN40_INTERNAL_ff066641_4_k_cu_d3a87d19_326654cuda3std3__442_GLOBAL__N__ff066641_4_k_cu_d3a87d19_326656ignoreE - _ZN40_INTERNAL_ff066641_4_k_cu_d3a87d19_326654cuda3std3__45__cpo5beginE)
_ZN40_INTERNAL_ff066641_4_k_cu_d3a87d19_326654cuda3std3__45__cpo5beginE:
	.zero		1
	.type		_ZN40_INTERNAL_ff066641_4_k_cu_d3a87d19_326654cuda3std3__442_GLOBAL__N__ff066641_4_k_cu_d3a87d19_326656ignoreE,@object
	.size		_ZN40_INTERNAL_ff066641_4_k_cu_d3a87d19_326654cuda3std3__442_GLOBAL__N__ff066641_4_k_cu_d3a87d19_326656ignoreE,(_ZN40_INTERNAL_ff066641_4_k_cu_d3a87d19_326654cute7productE - _ZN40_INTERNAL_ff066641_4_k_cu_d3a87d19_326654cuda3std3__442_GLOBAL__N__ff066641_4_k_cu_d3a87d19_326656ignoreE)
_ZN40_INTERNAL_ff066641_4_k_cu_d3a87d19_326654cuda3std3__442_GLOBAL__N__ff066641_4_k_cu_d3a87d19_326656ignoreE:
	.zero		1
	.type		_ZN40_INTERNAL_ff066641_4_k_cu_d3a87d19_326654cute7productE,@object
	.size		_ZN40_INTERNAL_ff066641_4_k_cu_d3a87d19_326654cute7productE,(_ZN40_INTERNAL_ff066641_4_k_cu_d3a87d19_326654cuda3std3__45__cpo3endE - _ZN40_INTERNAL_ff066641_4_k_cu_d3a87d19_326654cute7productE)
_ZN40_INTERNAL_ff066641_4_k_cu_d3a87d19_326654cute7productE:
	.zero		1
	.type		_ZN40_INTERNAL_ff066641_4_k_cu_d3a87d19_326654cuda3std3__45__cpo3endE,@object
	.size		_ZN40_INTERNAL_ff066641_4_k_cu_d3a87d19_326654cuda3std3__45__cpo3endE,(_ZN40_INTERNAL_ff066641_4_k_cu_d3a87d19_326654cuda3std3__419piecewise_constructE - _ZN40_INTERNAL_ff066641_4_k_cu_d3a87d19_326654cuda3std3__45__cpo3endE)
_ZN40_INTERNAL_ff066641_4_k_cu_d3a87d19_326654cuda3std3__45__cpo3endE:
	.zero		1
	.type		_ZN40_INTERNAL_ff066641_4_k_cu_d3a87d19_326654cuda3std3__419piecewise_constructE,@object
	.size		_ZN40_INTERNAL_ff066641_4_k_cu_d3a87d19_326654cuda3std3__419piecewise_constructE,(_ZN40_INTERNAL_ff066641_4_k_cu_d3a87d19_326654cuda3std3__45__cpo4cendE - _ZN40_INTERNAL_ff066641_4_k_cu_d3a87d19_326654cuda3std3__419piecewise_constructE)
_ZN40_INTERNAL_ff066641_4_k_cu_d3a87d19_326654cuda3std3__419piecewise_constructE:
	.zero		1
	.type		_ZN40_INTERNAL_ff066641_4_k_cu_d3a87d19_326654cuda3std3__45__cpo4cendE,@object
	.size		_ZN40_INTERNAL_ff066641_4_k_cu_d3a87d19_326654cuda3std3__45__cpo4cendE,(_ZN40_INTERNAL_ff066641_4_k_cu_d3a87d19_326654cuda3std6ranges3__45__cpo4swapE - _ZN40_INTERNAL_ff066641_4_k_cu_d3a87d19_326654cuda3std3__45__cpo4cendE)
_ZN40_INTERNAL_ff066641_4_k_cu_d3a87d19_326654cuda3std3__45__cpo4cendE:
	.zero		1
	.type		_ZN40_INTERNAL_ff066641_4_k_cu_d3a87d19_326654cuda3std6ranges3__45__cpo4swapE,@object
	.size		_ZN40_INTERNAL_ff066641_4_k_cu_d3a87d19_326654cuda3std6ranges3__45__cpo4swapE,(.L_10 - _ZN40_INTERNAL_ff066641_4_k_cu_d3a87d19_326654cuda3std6ranges3__45__cpo4swapE)
_ZN40_INTERNAL_ff066641_4_k_cu_d3a87d19_326654cuda3std6ranges3__45__cpo4swapE:
	.zero		1
.L_10:


//--------------------- .nv.constant0._ZN7cutlass13device_kernelINS_4gemm6kernel13GemmUniversalIN4cute5tupleIJiiiiEEENS1_10collective13CollectiveMmaINS1_35MainloopSm100TmaUmmaWarpSpecializedILi6ELi2ELi4ENS5_IJNS4_1CILi2EEESB_NSA_ILi1EEEEEEEENS5_IJNSA_ILi128EEESF_SF_EEENS_6half_tENS5_IJlSC_lEEESH_SI_NS4_8TiledMMAINS4_8MMA_AtomIJNS4_26SM100_MMA_F16BF16_2x1SM_SSISH_SH_fLi128ELi128ELNS4_4UMMA5MajorE0ELSN_0ELNSM_7ScaleInE0ELSO_0EEEEEENS4_6LayoutINS5_IJSC_SC_SC_EEENS5_IJNSA_ILi0EEEST_ST_EEEEENS5_IJNS4_10UnderscoreESW_SW_EEEEENS4_28SM100_TMA_2SM_LOAD_MULTICASTENS4_14ComposedLayoutINS4_7SwizzleILi3ELi4ELi3EEENS4_18smem_ptr_flag_bitsILi16EEENSR_INS5_IJNSA_ILi8EEENSA_ILi64EEEEEENS5_IJS16_SC_EEEEEEEvNS4_8identityENS4_18SM100_TMA_2SM_LOADES1A_vS1B_EENS_8epilogue10collective18CollectiveEpilogueINS1E_23Sm100TmaWarpSpecializedILi4ELi2ELi16ELb1ELb0EEEJNS5_IJS16_SF_SF_EEENS5_IJNSR_IS16_SC_EENSR_INS5_IJNSA_ILi16EEESB_EEENS5_IJSC_S16_EEEEEEEESH_SI_SH_SI_NS1E_6fusion15FusionCallbacksIS1I_NS1Q_17LinearCombinationISH_fSH_fLNS_15FloatRoundStyleE2EEES1J_S1P_JEEENS4_5SM1004TMEM4LOAD26SM100_TMEM_LOAD_32dp32b16xENS4_13SM90_TMA_LOADENS10_INS11_ILi1ELi4ELi3EEES14_NSR_INS5_IJS15_S1L_EEENS5_IJS1L_SC_EEEEEEENS4_39AutoVectorizingCopyWithAssumedAlignmentILi128EEENS4_14SM90_TMA_STOREES25_S27_S27_EEEvvEEEEvNT_6ParamsE --------------------------
	.section	.nv.constant0._ZN7cutlass13device_kernelINS_4gemm6kernel13GemmUniversalIN4cute5tupleIJiiiiEEENS1_10collective13CollectiveMmaINS1_35MainloopSm100TmaUmmaWarpSpecializedILi6ELi2ELi4ENS5_IJNS4_1CILi2EEESB_NSA_ILi1EEEEEEEENS5_IJNSA_ILi128EEESF_SF_EEENS_6half_tENS5_IJlSC_lEEESH_SI_NS4_8TiledMMAINS4_8MMA_AtomIJNS4_26SM100_MMA_F16BF16_2x1SM_SSISH_SH_fLi128ELi128ELNS4_4UMMA5MajorE0ELSN_0ELNSM_7ScaleInE0ELSO_0EEEEEENS4_6LayoutINS5_IJSC_SC_SC_EEENS5_IJNSA_ILi0EEEST_ST_EEEEENS5_IJNS4_10UnderscoreESW_SW_EEEEENS4_28SM100_TMA_2SM_LOAD_MULTICASTENS4_14ComposedLayoutINS4_7SwizzleILi3ELi4ELi3EEENS4_18smem_ptr_flag_bitsILi16EEENSR_INS5_IJNSA_ILi8EEENSA_ILi64EEEEEENS5_IJS16_SC_EEEEEEEvNS4_8identityENS4_18SM100_TMA_2SM_LOADES1A_vS1B_EENS_8epilogue10collective18CollectiveEpilogueINS1E_23Sm100TmaWarpSpecializedILi4ELi2ELi16ELb1ELb0EEEJNS5_IJS16_SF_SF_EEENS5_IJNSR_IS16_SC_EENSR_INS5_IJNSA_ILi16EEESB_EEENS5_IJSC_S16_EEEEEEEESH_SI_SH_SI_NS1E_6fusion15FusionCallbacksIS1I_NS1Q_17LinearCombinationISH_fSH_fLNS_15FloatRoundStyleE2EEES1J_S1P_JEEENS4_5SM1004TMEM4LOAD26SM100_TMEM_LOAD_32dp32b16xENS4_13SM90_TMA_LOADENS10_INS11_ILi1ELi4ELi3EEES14_NSR_INS5_IJS15_S1L_EEENS5_IJS1L_SC_EEEEEEENS4_39AutoVectorizingCopyWithAssumedAlignmentILi128EEENS4_14SM90_TMA_STOREES25_S27_S27_EEEvvEEEEvNT_6ParamsE,"a",@progbits
	.sectionflags	@""
	.align	4
.nv.constant0._ZN7cutlass13device_kernelINS_4gemm6kernel13GemmUniversalIN4cute5tupleIJiiiiEEENS1_10collective13CollectiveMmaINS1_35MainloopSm100TmaUmmaWarpSpecializedILi6ELi2ELi4ENS5_IJNS4_1CILi2EEESB_NSA_ILi1EEEEEEEENS5_IJNSA_ILi128EEESF_SF_EEENS_6half_tENS5_IJlSC_lEEESH_SI_NS4_8TiledMMAINS4_8MMA_AtomIJNS4_26SM100_MMA_F16BF16_2x1SM_SSISH_SH_fLi128ELi128ELNS4_4UMMA5MajorE0ELSN_0ELNSM_7ScaleInE0ELSO_0EEEEEENS4_6LayoutINS5_IJSC_SC_SC_EEENS5_IJNSA_ILi0EEEST_ST_EEEEENS5_IJNS4_10UnderscoreESW_SW_EEEEENS4_28SM100_TMA_2SM_LOAD_MULTICASTENS4_14ComposedLayoutINS4_7SwizzleILi3ELi4ELi3EEENS4_18smem_ptr_flag_bitsILi16EEENSR_INS5_IJNSA_ILi8EEENSA_ILi64EEEEEENS5_IJS16_SC_EEEEEEEvNS4_8identityENS4_18SM100_TMA_2SM_LOADES1A_vS1B_EENS_8epilogue10collective18CollectiveEpilogueINS1E_23Sm100TmaWarpSpecializedILi4ELi2ELi16ELb1ELb0EEEJNS5_IJS16_SF_SF_EEENS5_IJNSR_IS16_SC_EENSR_INS5_IJNSA_ILi16EEESB_EEENS5_IJSC_S16_EEEEEEEESH_SI_SH_SI_NS1E_6fusion15FusionCallbacksIS1I_NS1Q_17LinearCombinationISH_fSH_fLNS_15FloatRoundStyleE2EEES1J_S1P_JEEENS4_5SM1004TMEM4LOAD26SM100_TMEM_LOAD_32dp32b16xENS4_13SM90_TMA_LOADENS10_INS11_ILi1ELi4ELi3EEES14_NSR_INS5_IJS15_S1L_EEENS5_IJS1L_SC_EEEEEEENS4_39AutoVectorizingCopyWithAssumedAlignmentILi128EEENS4_14SM90_TMA_STOREES25_S27_S27_EEEvvEEEEvNT_6ParamsE:
	.zero		2944


//--------------------- SYMBOLS --------------------------

	.type		.nv.reservedSmem.offset0,@object
	.size		.nv.reservedSmem.offset0,0x4
	.type		.nv.reservedSmem.cap,@object
	.size		.nv.reservedSmem.cap,0x4
	.type		__assertfail,@function
